	.target	sm_100a

	.elftype	@"ET_EXEC"


//--------------------- .note.nv.tkinfo           --------------------------
	.section	.note.nv.tkinfo,"",@"SHT_NOTE"
	.sectionflags	@"SHF_NOTE_NV_TKINFO"
	.tkinfo
        /*0018*/ 	.word	0x00000002
        /*0030*/ 	.string	""
        /*0030*/ 	.string	"ptxas"
        /*0030*/ 	.string	"Cuda compilation tools, release 13.0, V13.0.88"
        /*0030*/ 	.string	"Build cuda_13.0.r13.0/compiler.36424714_0"
        /*0030*/ 	.string	"-arch sm_100a -m 64 "



//--------------------- .note.nv.cuinfo           --------------------------
	.section	.note.nv.cuinfo,"",@"SHT_NOTE"
	.sectionflags	@"SHF_NOTE_NV_CUINFO"
        /*0018*/ 	.short	0x0002
        /*001a*/ 	.short	0x0064
        /*001c*/ 	.short	0x0082
	.zero		2


//--------------------- .nv.info                  --------------------------
	.section	.nv.info,"",@"SHT_CUDA_INFO"
	.align	4


	//----- nvinfo : EIATTR_REGCOUNT
	.align		4
        /*0000*/ 	.byte	0x04, 0x2f
        /*0002*/ 	.short	(.L_19 - .L_18)
	.align		4
.L_18:
        /*0004*/ 	.word	index@(_ZN7cutlass13device_kernelINS_4gemm6kernel13GemmUniversalIN4cute5tupleIJiiiiEEENS1_10collective13CollectiveMmaINS1_35MainloopSm100TmaUmmaWarpSpecializedILi17ELi2ELi4ENS5_IJNS4_1CILi1EEESB_SB_EEEEENS5_IJNSA_ILi64EEENSA_ILi128EEESE_EEENS_12float_e4m3_tENS5_IJlSB_lEEESH_SI_NS4_8TiledMMAINS4_8MMA_AtomIJNS4_10MMA_TraitsINS4_19SM100_MMA_F8F6F4_SSEJSH_SH_fSE_SF_NS4_17integral_constantINS4_4UMMA5MajorELSP_0EEESQ_NSN_INSO_7ScaleInELSR_0EEESS_EEEEEENS4_6LayoutISC_NS5_IJNSA_ILi0EEESW_SW_EEEEENS5_IJNS4_10UnderscoreESZ_SZ_EEEEENS4_13SM90_TMA_LOADENS4_14ComposedLayoutINS4_7SwizzleILi2ELi4ELi3EEENS4_18smem_ptr_flag_bitsILi8EEENSV_INS5_IJNSA_ILi8EEESE_EEENS5_IJSE_SB_EEEEEEEvNS4_8identityES12_S1C_vS1D_EENS_8epilogue10collective18CollectiveEpilogueINS1F_23Sm100TmaWarpSpecializedILi2ELi2ELi32ELb0ELb0EEEJSG_NS5_IJNSV_ISE_SB_EES1K_EEESH_SI_SH_SI_NS1F_6fusion15FusionCallbacksIS1J_NS1M_17LinearCombinationISH_fSH_fLNS_15FloatRoundStyleE2EEESG_S1L_JEEENS4_5SM1004TMEM4LOAD26SM100_TMEM_LOAD_16dp32b32xES12_S1C_NS4_39AutoVectorizingCopyWithAssumedAlignmentILi128EEENS4_14SM90_TMA_STOREES1C_S1X_S1X_EEEvvEEEEvNT_6ParamsE)
        /*0008*/ 	.word	0x00000080


	//----- nvinfo : EIATTR_FRAME_SIZE
	.align		4
.L_19:
        /*000c*/ 	.byte	0x04, 0x11
        /*000e*/ 	.short	(.L_21 - .L_20)
	.align		4
.L_20:
        /*0010*/ 	.word	index@($__internal_2_$__cuda_sm10x_tcgen05_guardrail_trap_unallocated_columns_being_dealloced)
        /*0014*/ 	.word	0x00000000


	//----- nvinfo : EIATTR_FRAME_SIZE
	.align		4
.L_21:
        /*0018*/ 	.byte	0x04, 0x11
        /*001a*/ 	.short	(.L_23 - .L_22)
	.align		4
.L_22:
        /*001c*/ 	.word	index@($__internal_1_$__cuda_sm10x_tcgen05_guardrail_trap_phase_invalid_during_alloc)
        /*0020*/ 	.word	0x00000000


	//----- nvinfo : EIATTR_FRAME_SIZE
	.align		4
.L_23:
        /*0024*/ 	.byte	0x04, 0x11
        /*0026*/ 	.short	(.L_25 - .L_24)
	.align		4
.L_24:
        /*0028*/ 	.word	index@($__internal_0_$__cuda_sm10x_tcgen05_guardrail_trap_col_being_dealloced_not_returned_by_alloc)
        /*002c*/ 	.word	0x00000000


	//----- nvinfo : EIATTR_FRAME_SIZE
	.align		4
.L_25:
        /*0030*/ 	.byte	0x04, 0x11
        /*0032*/ 	.short	(.L_27 - .L_26)
	.align		4
.L_26:
        /*0034*/ 	.word	index@(_ZN7cutlass13device_kernelINS_4gemm6kernel13GemmUniversalIN4cute5tupleIJiiiiEEENS1_10collective13CollectiveMmaINS1_35MainloopSm100TmaUmmaWarpSpecializedILi17ELi2ELi4ENS5_IJNS4_1CILi1EEESB_SB_EEEEENS5_IJNSA_ILi64EEENSA_ILi128EEESE_EEENS_12float_e4m3_tENS5_IJlSB_lEEESH_SI_NS4_8TiledMMAINS4_8MMA_AtomIJNS4_10MMA_TraitsINS4_19SM100_MMA_F8F6F4_SSEJSH_SH_fSE_SF_NS4_17integral_constantINS4_4UMMA5MajorELSP_0EEESQ_NSN_INSO_7ScaleInELSR_0EEESS_EEEEEENS4_6LayoutISC_NS5_IJNSA_ILi0EEESW_SW_EEEEENS5_IJNS4_10UnderscoreESZ_SZ_EEEEENS4_13SM90_TMA_LOADENS4_14ComposedLayoutINS4_7SwizzleILi2ELi4ELi3EEENS4_18smem_ptr_flag_bitsILi8EEENSV_INS5_IJNSA_ILi8EEESE_EEENS5_IJSE_SB_EEEEEEEvNS4_8identityES12_S1C_vS1D_EENS_8epilogue10collective18CollectiveEpilogueINS1F_23Sm100TmaWarpSpecializedILi2ELi2ELi32ELb0ELb0EEEJSG_NS5_IJNSV_ISE_SB_EES1K_EEESH_SI_SH_SI_NS1F_6fusion15FusionCallbacksIS1J_NS1M_17LinearCombinationISH_fSH_fLNS_15FloatRoundStyleE2EEESG_S1L_JEEENS4_5SM1004TMEM4LOAD26SM100_TMEM_LOAD_16dp32b32xES12_S1C_NS4_39AutoVectorizingCopyWithAssumedAlignmentILi128EEENS4_14SM90_TMA_STOREES1C_S1X_S1X_EEEvvEEEEvNT_6ParamsE)
        /*0038*/ 	.word	0x00000000


	//----- nvinfo : EIATTR_MIN_STACK_SIZE
	.align		4
.L_27:
        /*003c*/ 	.byte	0x04, 0x12
        /*003e*/ 	.short	(.L_29 - .L_28)
	.align		4
.L_28:
        /*0040*/ 	.word	index@(_ZN7cutlass13device_kernelINS_4gemm6kernel13GemmUniversalIN4cute5tupleIJiiiiEEENS1_10collective13CollectiveMmaINS1_35MainloopSm100TmaUmmaWarpSpecializedILi17ELi2ELi4ENS5_IJNS4_1CILi1EEESB_SB_EEEEENS5_IJNSA_ILi64EEENSA_ILi128EEESE_EEENS_12float_e4m3_tENS5_IJlSB_lEEESH_SI_NS4_8TiledMMAINS4_8MMA_AtomIJNS4_10MMA_TraitsINS4_19SM100_MMA_F8F6F4_SSEJSH_SH_fSE_SF_NS4_17integral_constantINS4_4UMMA5MajorELSP_0EEESQ_NSN_INSO_7ScaleInELSR_0EEESS_EEEEEENS4_6LayoutISC_NS5_IJNSA_ILi0EEESW_SW_EEEEENS5_IJNS4_10UnderscoreESZ_SZ_EEEEENS4_13SM90_TMA_LOADENS4_14ComposedLayoutINS4_7SwizzleILi2ELi4ELi3EEENS4_18smem_ptr_flag_bitsILi8EEENSV_INS5_IJNSA_ILi8EEESE_EEENS5_IJSE_SB_EEEEEEEvNS4_8identityES12_S1C_vS1D_EENS_8epilogue10collective18CollectiveEpilogueINS1F_23Sm100TmaWarpSpecializedILi2ELi2ELi32ELb0ELb0EEEJSG_NS5_IJNSV_ISE_SB_EES1K_EEESH_SI_SH_SI_NS1F_6fusion15FusionCallbacksIS1J_NS1M_17LinearCombinationISH_fSH_fLNS_15FloatRoundStyleE2EEESG_S1L_JEEENS4_5SM1004TMEM4LOAD26SM100_TMEM_LOAD_16dp32b32xES12_S1C_NS4_39AutoVectorizingCopyWithAssumedAlignmentILi128EEENS4_14SM90_TMA_STOREES1C_S1X_S1X_EEEvvEEEEvNT_6ParamsE)
        /*0044*/ 	.word	0x00000000
.L_29:


//--------------------- .nv.compat                --------------------------
	.section	.nv.compat,"",@"SHT_CUDA_COMPAT_INFO"
	.align	4
        /*0000*/ 	.byte	0x02, 0x09, 0x01, 0x00, 0x02, 0x02, 0x02, 0x00, 0x02, 0x05, 0x05, 0x00, 0x03, 0x07, 0x01, 0x01
        /*0010*/ 	.byte	0x02, 0x03, 0x01, 0x00, 0x02, 0x06, 0x01, 0x00, 0x04, 0x0b, 0x08, 0x00, 0x09, 0x00, 0x00, 0x00
        /*0020*/ 	.byte	0x00, 0x00, 0x00, 0x00


//--------------------- .nv.info._ZN7cutlass13device_kernelINS_4gemm6kernel13GemmUniversalIN4cute5tupleIJiiiiEEENS1_10collective13CollectiveMmaINS1_35MainloopSm100TmaUmmaWarpSpecializedILi17ELi2ELi4ENS5_IJNS4_1CILi1EEESB_SB_EEEEENS5_IJNSA_ILi64EEENSA_ILi128EEESE_EEENS_12float_e4m3_tENS5_IJlSB_lEEESH_SI_NS4_8TiledMMAINS4_8MMA_AtomIJNS4_10MMA_TraitsINS4_19SM100_MMA_F8F6F4_SSEJSH_SH_fSE_SF_NS4_17integral_constantINS4_4UMMA5MajorELSP_0EEESQ_NSN_INSO_7ScaleInELSR_0EEESS_EEEEEENS4_6LayoutISC_NS5_IJNSA_ILi0EEESW_SW_EEEEENS5_IJNS4_10UnderscoreESZ_SZ_EEEEENS4_13SM90_TMA_LOADENS4_14ComposedLayoutINS4_7SwizzleILi2ELi4ELi3EEENS4_18smem_ptr_flag_bitsILi8EEENSV_INS5_IJNSA_ILi8EEESE_EEENS5_IJSE_SB_EEEEEEEvNS4_8identityES12_S1C_vS1D_EENS_8epilogue10collective18CollectiveEpilogueINS1F_23Sm100TmaWarpSpecializedILi2ELi2ELi32ELb0ELb0EEEJSG_NS5_IJNSV_ISE_SB_EES1K_EEESH_SI_SH_SI_NS1F_6fusion15FusionCallbacksIS1J_NS1M_17LinearCombinationISH_fSH_fLNS_15FloatRoundStyleE2EEESG_S1L_JEEENS4_5SM1004TMEM4LOAD26SM100_TMEM_LOAD_16dp32b32xES12_S1C_NS4_39AutoVectorizingCopyWithAssumedAlignmentILi128EEENS4_14SM90_TMA_STOREES1C_S1X_S1X_EEEvvEEEEvNT_6ParamsE --------------------------
	.section	.nv.info._ZN7cutlass13device_kernelINS_4gemm6kernel13GemmUniversalIN4cute5tupleIJiiiiEEENS1_10collective13CollectiveMmaINS1_35MainloopSm100TmaUmmaWarpSpecializedILi17ELi2ELi4ENS5_IJNS4_1CILi1EEESB_SB_EEEEENS5_IJNSA_ILi64EEENSA_ILi128EEESE_EEENS_12float_e4m3_tENS5_IJlSB_lEEESH_SI_NS4_8TiledMMAINS4_8MMA_AtomIJNS4_10MMA_TraitsINS4_19SM100_MMA_F8F6F4_SSEJSH_SH_fSE_SF_NS4_17integral_constantINS4_4UMMA5MajorELSP_0EEESQ_NSN_INSO_7ScaleInELSR_0EEESS_EEEEEENS4_6LayoutISC_NS5_IJNSA_ILi0EEESW_SW_EEEEENS5_IJNS4_10UnderscoreESZ_SZ_EEEEENS4_13SM90_TMA_LOADENS4_14ComposedLayoutINS4_7SwizzleILi2ELi4ELi3EEENS4_18smem_ptr_flag_bitsILi8EEENSV_INS5_IJNSA_ILi8EEESE_EEENS5_IJSE_SB_EEEEEEEvNS4_8identityES12_S1C_vS1D_EENS_8epilogue10collective18CollectiveEpilogueINS1F_23Sm100TmaWarpSpecializedILi2ELi2ELi32ELb0ELb0EEEJSG_NS5_IJNSV_ISE_SB_EES1K_EEESH_SI_SH_SI_NS1F_6fusion15FusionCallbacksIS1J_NS1M_17LinearCombinationISH_fSH_fLNS_15FloatRoundStyleE2EEESG_S1L_JEEENS4_5SM1004TMEM4LOAD26SM100_TMEM_LOAD_16dp32b32xES12_S1C_NS4_39AutoVectorizingCopyWithAssumedAlignmentILi128EEENS4_14SM90_TMA_STOREES1C_S1X_S1X_EEEvvEEEEvNT_6ParamsE,"",@"SHT_CUDA_INFO"
	.sectionflags	@""
	.align	4


	//----- nvinfo : EIATTR_CUDA_API_VERSION
	.align		4
        /*0000*/ 	.byte	0x04, 0x37
        /*0002*/ 	.short	(.L_31 - .L_30)
.L_30:
        /*0004*/ 	.word	0x00000082


	//----- nvinfo : EIATTR_KPARAM_INFO
	.align		4
.L_31:
        /*0008*/ 	.byte	0x04, 0x17
        /*000a*/ 	.short	(.L_33 - .L_32)
.L_32:
        /*000c*/ 	.word	0x00000000
        /*0010*/ 	.short	0x0000
        /*0012*/ 	.short	0x0000
        /*0014*/ 	.byte	0x00, 0xf0, 0x01, 0x20


	//----- nvinfo : EIATTR_AT_ENTRY_FRAGMENTS
	.align		4
.L_33:
        /*0018*/ 	.byte	0x04, 0x4f
        /*001a*/ 	.short	(.L_35 - .L_34)


	//   ....[0]....
.L_34:
        /*001c*/ 	.word	0x00000006


	//----- nvinfo : EIATTR_RESERVED_SMEM_USED
	.align		4
.L_35:
        /*0020*/ 	.byte	0x01, 0x41
	.zero		2


	//----- nvinfo : EIATTR_SPARSE_MMA_MASK
	.align		4
        /*0024*/ 	.byte	0x03, 0x50
        /*0026*/ 	.short	0x0000


	//----- nvinfo : EIATTR_TCGEN05_1CTA_USED
	.align		4
        /*0028*/ 	.byte	0x01, 0x51
	.zero		2


	//----- nvinfo : EIATTR_MAXREG_COUNT
	.align		4
        /*002c*/ 	.byte	0x03, 0x1b
        /*002e*/ 	.short	0x00ff


	//----- nvinfo : EIATTR_NUM_BARRIERS
	.align		4
        /*0030*/ 	.byte	0x02, 0x4c
        /*0032*/ 	.byte	0x07
	.zero		1


	//----- nvinfo : EIATTR_EXTERNS
	.align		4
        /*0034*/ 	.byte	0x04, 0x0f
        /*0036*/ 	.short	(.L_37 - .L_36)


	//   ....[0]....
	.align		4
.L_36:
        /*0038*/ 	.word	index@(__assertfail)


	//----- nvinfo : EIATTR_MERCURY_ISA_VERSION
	.align		4
.L_37:
        /*003c*/ 	.byte	0x03, 0x5f
        /*003e*/ 	.short	0x0101


	//----- nvinfo : EIATTR_INT_WARP_WIDE_INSTR_OFFSETS
	.align		4
        /*0040*/ 	.byte	0x04, 0x31
        /*0042*/ 	.short	(.L_39 - .L_38)


	//   ....[0]....
.L_38:
        /*0044*/ 	.word	0x00001f80


	//   ....[1]....
        /*0048*/ 	.word	0x000040a0


	//   ....[2]....
        /*004c*/ 	.word	0x000040c0


	//   ....[3]....
        /*0050*/ 	.word	0x000040f0


	//   ....[4]....
        /*0054*/ 	.word	0x00004a20


	//   ....[5]....
        /*0058*/ 	.word	0x00004a90


	//   ....[6]....
        /*005c*/ 	.word	0x00004c70


	//   ....[7]....
        /*0060*/ 	.word	0x00004dd0


	//----- nvinfo : EIATTR_COOP_GROUP_MASK_REGIDS
	.align		4
.L_39:
        /*0064*/ 	.byte	0x04, 0x29
        /*0066*/ 	.short	(.L_41 - .L_40)


	//   ....[0]....
.L_40:
        /*0068*/ 	.word	0xffffffff


	//   ....[1]....
        /*006c*/ 	.word	0xffffffff


	//   ....[2]....
        /*0070*/ 	.word	0xffffffff


	//   ....[3]....
        /*0074*/ 	.word	0xffffffff


	//   ....[4]....
        /*0078*/ 	.word	0xffffffff


	//   ....[5]....
        /*007c*/ 	.word	0xffffffff


	//   ....[6]....
        /*0080*/ 	.word	0xffffffff


	//   ....[7]....
        /*0084*/ 	.word	0xffffffff


	//   ....[8]....
        /*0088*/ 	.word	0xffffffff


	//   ....[9]....
        /*008c*/ 	.word	0xffffffff


	//   ....[10]....
        /*0090*/ 	.word	0xffffffff


	//   ....[11]....
        /*0094*/ 	.word	0xffffffff


	//   ....[12]....
        /*0098*/ 	.word	0xffffffff


	//----- nvinfo : EIATTR_COOP_GROUP_INSTR_OFFSETS
	.align		4
.L_41:
        /*009c*/ 	.byte	0x04, 0x28
        /*009e*/ 	.short	(.L_43 - .L_42)


	//   ....[0]....
.L_42:
        /*00a0*/ 	.word	0x00000090


	//   ....[1]....
        /*00a4*/ 	.word	0x000004d0


	//   ....[2]....
        /*00a8*/ 	.word	0x00000810


	//   ....[3]....
        /*00ac*/ 	.word	0x00000970


	//   ....[4]....
        /*00b0*/ 	.word	0x00000a70


	//   ....[5]....
        /*00b4*/ 	.word	0x00000be0


	//   ....[6]....
        /*00b8*/ 	.word	0x00000d80


	//   ....[7]....
        /*00bc*/ 	.word	0x00001e60


	//   ....[8]....
        /*00c0*/ 	.word	0x00003390


	//   ....[9]....
        /*00c4*/ 	.word	0x000035a0


	//   ....[10]....
        /*00c8*/ 	.word	0x000035d0


	//   ....[11]....
        /*00cc*/ 	.word	0x00003f80


	//   ....[12]....
        /*00d0*/ 	.word	0x000041b0


	//----- nvinfo : EIATTR_VRC_CTA_INIT_COUNT
	.align		4
.L_43:
        /*00d4*/ 	.byte	0x02, 0x4a
        /*00d6*/ 	.byte	0x80
	.zero		1


	//----- nvinfo : EIATTR_SYSCALL_OFFSETS
	.align		4
        /*00d8*/ 	.byte	0x04, 0x46
        /*00da*/ 	.short	(.L_45 - .L_44)


	//   ....[0]....
.L_44:
        /*00dc*/ 	.word	0x00005810


	//   ....[1]....
        /*00e0*/ 	.word	0x00005950


	//   ....[2]....
        /*00e4*/ 	.word	0x00006150


	//   ....[3]....
        /*00e8*/ 	.word	0x00006ee0


	//----- nvinfo : EIATTR_MBARRIER_INSTR_OFFSETS
	.align		4
.L_45:
        /*00ec*/ 	.byte	0x04, 0x39
        /*00ee*/ 	.short	(.L_47 - .L_46)


	//   ....[0]....
.L_46:
        /*00f0*/ 	.word	0x000005d0
        /*00f4*/ 	.word	0x000000ff
        /*00f8*/ 	.word	0x00000000
        /*00fc*/ 	.short	0x0100
        /*00fe*/ 	.byte	0x05
	.zero		1


	//   ....[1]....
        /*0100*/ 	.word	0x000005e0
        /*0104*/ 	.word	0x000000ff
        /*0108*/ 	.word	0x00000088
        /*010c*/ 	.short	0x0100
        /*010e*/ 	.byte	0x05
	.zero		1


	//   ....[2]....
        /*0110*/ 	.word	0x000005f0
        /*0114*/ 	.word	0x000000ff
        /*0118*/ 	.word	0x00000008
        /*011c*/ 	.short	0x0100
        /*011e*/ 	.byte	0x05
	.zero		1


	//   ....[3]....
        /*0120*/ 	.word	0x00000600
        /*0124*/ 	.word	0x000000ff
        /*0128*/ 	.word	0x00000090
        /*012c*/ 	.short	0x0100
        /*012e*/ 	.byte	0x05
	.zero		1


	//   ....[4]....
        /*0130*/ 	.word	0x00000610
        /*0134*/ 	.word	0x000000ff
        /*0138*/ 	.word	0x00000010
        /*013c*/ 	.short	0x0100
        /*013e*/ 	.byte	0x05
	.zero		1


	//   ....[5]....
        /*0140*/ 	.word	0x00000620
        /*0144*/ 	.word	0x000000ff
        /*0148*/ 	.word	0x00000098
        /*014c*/ 	.short	0x0100
        /*014e*/ 	.byte	0x05
	.zero		1


	//   ....[6]....
        /*0150*/ 	.word	0x00000630
        /*0154*/ 	.word	0x000000ff
        /*0158*/ 	.word	0x00000018
        /*015c*/ 	.short	0x0100
        /*015e*/ 	.byte	0x05
	.zero		1


	//   ....[7]....
        /*0160*/ 	.word	0x00000640
        /*0164*/ 	.word	0x000000ff
        /*0168*/ 	.word	0x000000a0
        /*016c*/ 	.short	0x0100
        /*016e*/ 	.byte	0x05
	.zero		1


	//   ....[8]....
        /*0170*/ 	.word	0x00000650
        /*0174*/ 	.word	0x000000ff
        /*0178*/ 	.word	0x00000020
        /*017c*/ 	.short	0x0100
        /*017e*/ 	.byte	0x05
	.zero		1


	//   ....[9]....
        /*0180*/ 	.word	0x00000660
        /*0184*/ 	.word	0x000000ff
        /*0188*/ 	.word	0x000000a8
        /*018c*/ 	.short	0x0100
        /*018e*/ 	.byte	0x05
	.zero		1


	//   ....[10]....
        /*0190*/ 	.word	0x00000670
        /*0194*/ 	.word	0x000000ff
        /*0198*/ 	.word	0x00000028
        /*019c*/ 	.short	0x0100
        /*019e*/ 	.byte	0x05
	.zero		1


	//   ....[11]....
        /*01a0*/ 	.word	0x00000680
        /*01a4*/ 	.word	0x000000ff
        /*01a8*/ 	.word	0x000000b0
        /*01ac*/ 	.short	0x0100
        /*01ae*/ 	.byte	0x05
	.zero		1


	//   ....[12]....
        /*01b0*/ 	.word	0x00000690
        /*01b4*/ 	.word	0x000000ff
        /*01b8*/ 	.word	0x00000030
        /*01bc*/ 	.short	0x0100
        /*01be*/ 	.byte	0x05
	.zero		1


	//   ....[13]....
        /*01c0*/ 	.word	0x000006a0
        /*01c4*/ 	.word	0x000000ff
        /*01c8*/ 	.word	0x000000b8
        /*01cc*/ 	.short	0x0100
        /*01ce*/ 	.byte	0x05
	.zero		1


	//   ....[14]....
        /*01d0*/ 	.word	0x000006b0
        /*01d4*/ 	.word	0x000000ff
        /*01d8*/ 	.word	0x00000038
        /*01dc*/ 	.short	0x0100
        /*01de*/ 	.byte	0x05
	.zero		1


	//   ....[15]....
        /*01e0*/ 	.word	0x000006c0
        /*01e4*/ 	.word	0x000000ff
        /*01e8*/ 	.word	0x000000c0
        /*01ec*/ 	.short	0x0100
        /*01ee*/ 	.byte	0x05
	.zero		1


	//   ....[16]....
        /*01f0*/ 	.word	0x000006d0
        /*01f4*/ 	.word	0x000000ff
        /*01f8*/ 	.word	0x00000040
        /*01fc*/ 	.short	0x0100
        /*01fe*/ 	.byte	0x05
	.zero		1


	//   ....[17]....
        /*0200*/ 	.word	0x000006e0
        /*0204*/ 	.word	0x000000ff
        /*0208*/ 	.word	0x000000c8
        /*020c*/ 	.short	0x0100
        /*020e*/ 	.byte	0x05
	.zero		1


	//   ....[18]....
        /*0210*/ 	.word	0x000006f0
        /*0214*/ 	.word	0x000000ff
        /*0218*/ 	.word	0x00000048
        /*021c*/ 	.short	0x0100
        /*021e*/ 	.byte	0x05
	.zero		1


	//   ....[19]....
        /*0220*/ 	.word	0x00000700
        /*0224*/ 	.word	0x000000ff
        /*0228*/ 	.word	0x000000d0
        /*022c*/ 	.short	0x0100
        /*022e*/ 	.byte	0x05
	.zero		1


	//   ....[20]....
        /*0230*/ 	.word	0x00000710
        /*0234*/ 	.word	0x000000ff
        /*0238*/ 	.word	0x00000050
        /*023c*/ 	.short	0x0100
        /*023e*/ 	.byte	0x05
	.zero		1


	//   ....[21]....
        /*0240*/ 	.word	0x00000720
        /*0244*/ 	.word	0x000000ff
        /*0248*/ 	.word	0x000000d8
        /*024c*/ 	.short	0x0100
        /*024e*/ 	.byte	0x05
	.zero		1


	//   ....[22]....
        /*0250*/ 	.word	0x00000730
        /*0254*/ 	.word	0x000000ff
        /*0258*/ 	.word	0x00000058
        /*025c*/ 	.short	0x0100
        /*025e*/ 	.byte	0x05
	.zero		1


	//   ....[23]....
        /*0260*/ 	.word	0x00000740
        /*0264*/ 	.word	0x000000ff
        /*0268*/ 	.word	0x000000e0
        /*026c*/ 	.short	0x0100
        /*026e*/ 	.byte	0x05
	.zero		1


	//   ....[24]....
        /*0270*/ 	.word	0x00000750
        /*0274*/ 	.word	0x000000ff
        /*0278*/ 	.word	0x00000060
        /*027c*/ 	.short	0x0100
        /*027e*/ 	.byte	0x05
	.zero		1


	//   ....[25]....
        /*0280*/ 	.word	0x00000760
        /*0284*/ 	.word	0x000000ff
        /*0288*/ 	.word	0x000000e8
        /*028c*/ 	.short	0x0100
        /*028e*/ 	.byte	0x05
	.zero		1


	//   ....[26]....
        /*0290*/ 	.word	0x00000770
        /*0294*/ 	.word	0x000000ff
        /*0298*/ 	.word	0x00000068
        /*029c*/ 	.short	0x0100
        /*029e*/ 	.byte	0x05
	.zero		1


	//   ....[27]....
        /*02a0*/ 	.word	0x00000780
        /*02a4*/ 	.word	0x000000ff
        /*02a8*/ 	.word	0x000000f0
        /*02ac*/ 	.short	0x0100
        /*02ae*/ 	.byte	0x05
	.zero		1


	//   ....[28]....
        /*02b0*/ 	.word	0x00000790
        /*02b4*/ 	.word	0x000000ff
        /*02b8*/ 	.word	0x00000070
        /*02bc*/ 	.short	0x0100
        /*02be*/ 	.byte	0x05
	.zero		1


	//   ....[29]....
        /*02c0*/ 	.word	0x000007a0
        /*02c4*/ 	.word	0x000000ff
        /*02c8*/ 	.word	0x000000f8
        /*02cc*/ 	.short	0x0100
        /*02ce*/ 	.byte	0x05
	.zero		1


	//   ....[30]....
        /*02d0*/ 	.word	0x000007b0
        /*02d4*/ 	.word	0x000000ff
        /*02d8*/ 	.word	0x00000078
        /*02dc*/ 	.short	0x0100
        /*02de*/ 	.byte	0x05
	.zero		1


	//   ....[31]....
        /*02e0*/ 	.word	0x000007c0
        /*02e4*/ 	.word	0x000000ff
        /*02e8*/ 	.word	0x00000100
        /*02ec*/ 	.short	0x0100
        /*02ee*/ 	.byte	0x05
	.zero		1


	//   ....[32]....
        /*02f0*/ 	.word	0x000007d0
        /*02f4*/ 	.word	0x000000ff
        /*02f8*/ 	.word	0x00000080
        /*02fc*/ 	.short	0x0100
        /*02fe*/ 	.byte	0x05
	.zero		1


	//   ....[33]....
        /*0300*/ 	.word	0x000007e0
        /*0304*/ 	.word	0x000000ff
        /*0308*/ 	.word	0x00000108
        /*030c*/ 	.short	0x0100
        /*030e*/ 	.byte	0x05
	.zero		1


	//   ....[34]....
        /*0310*/ 	.word	0x00000920
        /*0314*/ 	.word	0x000000ff
        /*0318*/ 	.word	0x00000110
        /*031c*/ 	.short	0x0100
        /*031e*/ 	.byte	0x07
	.zero		1


	//   ....[35]....
        /*0320*/ 	.word	0x00000930
        /*0324*/ 	.word	0x000000ff
        /*0328*/ 	.word	0x00000120
        /*032c*/ 	.short	0x0100
        /*032e*/ 	.byte	0x07
	.zero		1


	//   ....[36]....
        /*0330*/ 	.word	0x00000940
        /*0334*/ 	.word	0x000000ff
        /*0338*/ 	.word	0x00000118
        /*033c*/ 	.short	0x0100
        /*033e*/ 	.byte	0x07
	.zero		1


	//   ....[37]....
        /*0340*/ 	.word	0x00000950
        /*0344*/ 	.word	0x000000ff
        /*0348*/ 	.word	0x00000128
        /*034c*/ 	.short	0x0100
        /*034e*/ 	.byte	0x07
	.zero		1


	//   ....[38]....
        /*0350*/ 	.word	0x00000a40
        /*0354*/ 	.word	0x000000ff
        /*0358*/ 	.word	0x00000130
        /*035c*/ 	.short	0x0100
        /*035e*/ 	.byte	0x05
	.zero		1


	//   ....[39]....
        /*0360*/ 	.word	0x00000a50
        /*0364*/ 	.word	0x000000ff
        /*0368*/ 	.word	0x00000138
        /*036c*/ 	.short	0x0100
        /*036e*/ 	.byte	0x05
	.zero		1


	//   ....[40]....
        /*0370*/ 	.word	0x00000b90
        /*0374*/ 	.word	0x000000ff
        /*0378*/ 	.word	0x00000140
        /*037c*/ 	.short	0x0100
        /*037e*/ 	.byte	0x05
	.zero		1


	//   ....[41]....
        /*0380*/ 	.word	0x00000ba0
        /*0384*/ 	.word	0x000000ff
        /*0388*/ 	.word	0x00000150
        /*038c*/ 	.short	0x0100
        /*038e*/ 	.byte	0x05
	.zero		1


	//   ....[42]....
        /*0390*/ 	.word	0x00000bb0
        /*0394*/ 	.word	0x000000ff
        /*0398*/ 	.word	0x00000148
        /*039c*/ 	.short	0x0100
        /*039e*/ 	.byte	0x05
	.zero		1


	//   ....[43]....
        /*03a0*/ 	.word	0x00000bc0
        /*03a4*/ 	.word	0x000000ff
        /*03a8*/ 	.word	0x00000158
        /*03ac*/ 	.short	0x0100
        /*03ae*/ 	.byte	0x05
	.zero		1


	//   ....[44]....
        /*03b0*/ 	.word	0x00000cf0
        /*03b4*/ 	.word	0x000000ff
        /*03b8*/ 	.word	0x00000160
        /*03bc*/ 	.short	0x0100
        /*03be*/ 	.byte	0x07
	.zero		1


	//   ....[45]....
        /*03c0*/ 	.word	0x00000d00
        /*03c4*/ 	.word	0x000000ff
        /*03c8*/ 	.word	0x00000180
        /*03cc*/ 	.short	0x0100
        /*03ce*/ 	.byte	0x07
	.zero		1


	//   ....[46]....
        /*03d0*/ 	.word	0x00000d10
        /*03d4*/ 	.word	0x000000ff
        /*03d8*/ 	.word	0x00000168
        /*03dc*/ 	.short	0x0100
        /*03de*/ 	.byte	0x07
	.zero		1


	//   ....[47]....
        /*03e0*/ 	.word	0x00000d20
        /*03e4*/ 	.word	0x000000ff
        /*03e8*/ 	.word	0x00000188
        /*03ec*/ 	.short	0x0100
        /*03ee*/ 	.byte	0x07
	.zero		1


	//   ....[48]....
        /*03f0*/ 	.word	0x00000d30
        /*03f4*/ 	.word	0x000000ff
        /*03f8*/ 	.word	0x00000170
        /*03fc*/ 	.short	0x0100
        /*03fe*/ 	.byte	0x07
	.zero		1


	//   ....[49]....
        /*0400*/ 	.word	0x00000d40
        /*0404*/ 	.word	0x000000ff
        /*0408*/ 	.word	0x00000190
        /*040c*/ 	.short	0x0100
        /*040e*/ 	.byte	0x07
	.zero		1


	//   ....[50]....
        /*0410*/ 	.word	0x00000d50
        /*0414*/ 	.word	0x000000ff
        /*0418*/ 	.word	0x00000178
        /*041c*/ 	.short	0x0100
        /*041e*/ 	.byte	0x07
	.zero		1


	//   ....[51]....
        /*0420*/ 	.word	0x00000d60
        /*0424*/ 	.word	0x000000ff
        /*0428*/ 	.word	0x00000198
        /*042c*/ 	.short	0x0100
        /*042e*/ 	.byte	0x07
	.zero		1


	//   ....[52]....
        /*0430*/ 	.word	0x00000e50
        /*0434*/ 	.word	0x000000ff
        /*0438*/ 	.word	0x000001a0
        /*043c*/ 	.short	0x0100
        /*043e*/ 	.byte	0x05
	.zero		1


	//   ....[53]....
        /*0440*/ 	.word	0x00000e60
        /*0444*/ 	.word	0x000000ff
        /*0448*/ 	.word	0x000001b0
        /*044c*/ 	.short	0x0100
        /*044e*/ 	.byte	0x05
	.zero		1


	//   ....[54]....
        /*0450*/ 	.word	0x00000e70
        /*0454*/ 	.word	0x000000ff
        /*0458*/ 	.word	0x000001a8
        /*045c*/ 	.short	0x0100
        /*045e*/ 	.byte	0x05
	.zero		1


	//   ....[55]....
        /*0460*/ 	.word	0x00000e80
        /*0464*/ 	.word	0x000000ff
        /*0468*/ 	.word	0x000001b8
        /*046c*/ 	.short	0x0100
        /*046e*/ 	.byte	0x05
	.zero		1


	//   ....[56]....
        /*0470*/ 	.word	0x00001760
        /*0474*/ 	.word	0x00000003
        /*0478*/ 	.word	0x000001b0
        /*047c*/ 	.short	0x010a
        /*047e*/ 	.byte	0xff
	.zero		1


	//   ....[57]....
        /*0480*/ 	.word	0x00001790
        /*0484*/ 	.word	0x00000003
        /*0488*/ 	.word	0x000001a0
        /*048c*/ 	.short	0x0101
        /*048e*/ 	.byte	0xff
	.zero		1


	//   ....[58]....
        /*0490*/ 	.word	0x00001860
        /*0494*/ 	.word	0x000000ff
        /*0498*/ 	.word	0x00000088
        /*049c*/ 	.short	0x010a
        /*049e*/ 	.byte	0x08
	.zero		1


	//   ....[59]....
        /*04a0*/ 	.word	0x00001900
        /*04a4*/ 	.word	0x000000ff
        /*04a8*/ 	.word	0x00000088
        /*04ac*/ 	.short	0x010a
        /*04ae*/ 	.byte	0x21
	.zero		1


	//   ....[60]....
        /*04b0*/ 	.word	0x00001a50
        /*04b4*/ 	.word	0x000000ff
        /*04b8*/ 	.word	0x00000088
        /*04bc*/ 	.short	0x010a
        /*04be*/ 	.byte	0x08
	.zero		1


	//   ....[61]....
        /*04c0*/ 	.word	0x00001b60
        /*04c4*/ 	.word	0x000000ff
        /*04c8*/ 	.word	0x00000138
        /*04cc*/ 	.short	0x0101
        /*04ce*/ 	.byte	0x04
	.zero		1


	//   ....[62]....
        /*04d0*/ 	.word	0x00001b80
        /*04d4*/ 	.word	0x000000ff
        /*04d8*/ 	.word	0x00000088
        /*04dc*/ 	.short	0x010a
        /*04de*/ 	.byte	0x08
	.zero		1


	//   ....[63]....
        /*04e0*/ 	.word	0x00001c00
        /*04e4*/ 	.word	0x000000ff
        /*04e8*/ 	.word	0x00000088
        /*04ec*/ 	.short	0x010a
        /*04ee*/ 	.byte	0x11
	.zero		1


	//   ....[64]....
        /*04f0*/ 	.word	0x00001d50
        /*04f4*/ 	.word	0x000000ff
        /*04f8*/ 	.word	0x00000088
        /*04fc*/ 	.short	0x010a
        /*04fe*/ 	.byte	0x08
	.zero		1


	//   ....[65]....
        /*0500*/ 	.word	0x00001e90
        /*0504*/ 	.word	0x00000002
        /*0508*/ 	.word	0x00000140
        /*050c*/ 	.short	0x010a
        /*050e*/ 	.byte	0xff
	.zero		1


	//   ....[66]....
        /*0510*/ 	.word	0x00001f50
        /*0514*/ 	.word	0x00000002
        /*0518*/ 	.word	0x00000000
        /*051c*/ 	.short	0x0101
        /*051e*/ 	.byte	0xff
	.zero		1


	//   ....[67]....
        /*0520*/ 	.word	0x000024b0
        /*0524*/ 	.word	0x000000ff
        /*0528*/ 	.word	0x00000000
        /*052c*/ 	.short	0x010a
        /*052e*/ 	.byte	0x05
	.zero		1


	//   ....[68]....
        /*0530*/ 	.word	0x00002540
        /*0534*/ 	.word	0x000000ff
        /*0538*/ 	.word	0x00000000
        /*053c*/ 	.short	0x010a
        /*053e*/ 	.byte	0x05
	.zero		1


	//   ....[69]....
        /*0540*/ 	.word	0x000025d0
        /*0544*/ 	.word	0x000000ff
        /*0548*/ 	.word	0x00000000
        /*054c*/ 	.short	0x010a
        /*054e*/ 	.byte	0x05
	.zero		1


	//   ....[70]....
        /*0550*/ 	.word	0x00002660
        /*0554*/ 	.word	0x000000ff
        /*0558*/ 	.word	0x00000000
        /*055c*/ 	.short	0x010a
        /*055e*/ 	.byte	0x05
	.zero		1


	//   ....[71]....
        /*0560*/ 	.word	0x000026f0
        /*0564*/ 	.word	0x000000ff
        /*0568*/ 	.word	0x00000000
        /*056c*/ 	.short	0x010a
        /*056e*/ 	.byte	0x05
	.zero		1


	//   ....[72]....
        /*0570*/ 	.word	0x00002780
        /*0574*/ 	.word	0x000000ff
        /*0578*/ 	.word	0x00000000
        /*057c*/ 	.short	0x010a
        /*057e*/ 	.byte	0x05
	.zero		1


	//   ....[73]....
        /*0580*/ 	.word	0x00002810
        /*0584*/ 	.word	0x000000ff
        /*0588*/ 	.word	0x00000000
        /*058c*/ 	.short	0x010a
        /*058e*/ 	.byte	0x05
	.zero		1


	//   ....[74]....
        /*0590*/ 	.word	0x000028a0
        /*0594*/ 	.word	0x000000ff
        /*0598*/ 	.word	0x00000000
        /*059c*/ 	.short	0x010a
        /*059e*/ 	.byte	0x05
	.zero		1


	//   ....[75]....
        /*05a0*/ 	.word	0x00002930
        /*05a4*/ 	.word	0x000000ff
        /*05a8*/ 	.word	0x00000000
        /*05ac*/ 	.short	0x010a
        /*05ae*/ 	.byte	0x05
	.zero		1


	//   ....[76]....
        /*05b0*/ 	.word	0x000029c0
        /*05b4*/ 	.word	0x000000ff
        /*05b8*/ 	.word	0x00000000
        /*05bc*/ 	.short	0x010a
        /*05be*/ 	.byte	0x05
	.zero		1


	//   ....[77]....
        /*05c0*/ 	.word	0x00002a50
        /*05c4*/ 	.word	0x000000ff
        /*05c8*/ 	.word	0x00000000
        /*05cc*/ 	.short	0x010a
        /*05ce*/ 	.byte	0x05
	.zero		1


	//   ....[78]....
        /*05d0*/ 	.word	0x00002ae0
        /*05d4*/ 	.word	0x000000ff
        /*05d8*/ 	.word	0x00000000
        /*05dc*/ 	.short	0x010a
        /*05de*/ 	.byte	0x05
	.zero		1


	//   ....[79]....
        /*05e0*/ 	.word	0x00002b70
        /*05e4*/ 	.word	0x000000ff
        /*05e8*/ 	.word	0x00000000
        /*05ec*/ 	.short	0x010a
        /*05ee*/ 	.byte	0x05
	.zero		1


	//   ....[80]....
        /*05f0*/ 	.word	0x00002c00
        /*05f4*/ 	.word	0x000000ff
        /*05f8*/ 	.word	0x00000000
        /*05fc*/ 	.short	0x010a
        /*05fe*/ 	.byte	0x05
	.zero		1


	//   ....[81]....
        /*0600*/ 	.word	0x00002c90
        /*0604*/ 	.word	0x000000ff
        /*0608*/ 	.word	0x00000000
        /*060c*/ 	.short	0x010a
        /*060e*/ 	.byte	0x05
	.zero		1


	//   ....[82]....
        /*0610*/ 	.word	0x00002d20
        /*0614*/ 	.word	0x000000ff
        /*0618*/ 	.word	0x00000000
        /*061c*/ 	.short	0x010a
        /*061e*/ 	.byte	0x05
	.zero		1


	//   ....[83]....
        /*0620*/ 	.word	0x00002dc0
        /*0624*/ 	.word	0x00000000
        /*0628*/ 	.word	0x00000000
        /*062c*/ 	.short	0x010a
        /*062e*/ 	.byte	0xff
	.zero		1


	//   ....[84]....
        /*0630*/ 	.word	0x00002ee0
        /*0634*/ 	.word	0x00000000
        /*0638*/ 	.word	0x000001a0
        /*063c*/ 	.short	0x010a
        /*063e*/ 	.byte	0xff
	.zero		1


	//   ....[85]....
        /*0640*/ 	.word	0x00002f40
        /*0644*/ 	.word	0x00000004
        /*0648*/ 	.word	0x00000000
        /*064c*/ 	.short	0x0101
        /*064e*/ 	.byte	0xff
	.zero		1


	//   ....[86]....
        /*0650*/ 	.word	0x00002f60
        /*0654*/ 	.word	0x000000ff
        /*0658*/ 	.word	0x00000150
        /*065c*/ 	.short	0x010a
        /*065e*/ 	.byte	0x05
	.zero		1


	//   ....[87]....
        /*0660*/ 	.word	0x00003080
        /*0664*/ 	.word	0x00000000
        /*0668*/ 	.word	0x00000140
        /*066c*/ 	.short	0x010a
        /*066e*/ 	.byte	0xff
	.zero		1


	//   ....[88]....
        /*0670*/ 	.word	0x00003190
        /*0674*/ 	.word	0x00000000
        /*0678*/ 	.word	0x00000000
        /*067c*/ 	.short	0x0101
        /*067e*/ 	.byte	0xff
	.zero		1


	//   ....[89]....
        /*0680*/ 	.word	0x00003220
        /*0684*/ 	.word	0x000000ff
        /*0688*/ 	.word	0x00000150
        /*068c*/ 	.short	0x0106
        /*068e*/ 	.byte	0x05
	.zero		1


	//   ....[90]....
        /*0690*/ 	.word	0x00003240
        /*0694*/ 	.word	0x000000ff
        /*0698*/ 	.word	0x00000150
        /*069c*/ 	.short	0x010a
        /*069e*/ 	.byte	0x05
	.zero		1


	//   ....[91]....
        /*06a0*/ 	.word	0x000032d0
        /*06a4*/ 	.word	0x000000ff
        /*06a8*/ 	.word	0x00000150
        /*06ac*/ 	.short	0x0106
        /*06ae*/ 	.byte	0x04
	.zero		1


	//   ....[92]....
        /*06b0*/ 	.word	0x00003310
        /*06b4*/ 	.word	0x00000000
        /*06b8*/ 	.word	0x00000150
        /*06bc*/ 	.short	0x010a
        /*06be*/ 	.byte	0xff
	.zero		1


	//   ....[93]....
        /*06c0*/ 	.word	0x00003810
        /*06c4*/ 	.word	0x00000000
        /*06c8*/ 	.word	0x00000140
        /*06cc*/ 	.short	0x010a
        /*06ce*/ 	.byte	0xff
	.zero		1


	//   ....[94]....
        /*06d0*/ 	.word	0x00003910
        /*06d4*/ 	.word	0x00000003
        /*06d8*/ 	.word	0x00000000
        /*06dc*/ 	.short	0x0101
        /*06de*/ 	.byte	0xff
	.zero		1


	//   ....[95]....
        /*06e0*/ 	.word	0x00003920
        /*06e4*/ 	.word	0x000000ff
        /*06e8*/ 	.word	0x00000000
        /*06ec*/ 	.short	0x010a
        /*06ee*/ 	.byte	0x04
	.zero		1


	//   ....[96]....
        /*06f0*/ 	.word	0x000039a0
        /*06f4*/ 	.word	0x000000ff
        /*06f8*/ 	.word	0x00000180
        /*06fc*/ 	.short	0x010a
        /*06fe*/ 	.byte	0x08
	.zero		1


	//   ....[97]....
        /*0700*/ 	.word	0x00003a80
        /*0704*/ 	.word	0x000000ff
        /*0708*/ 	.word	0x00000000
        /*070c*/ 	.short	0x010a
        /*070e*/ 	.byte	0x07
	.zero		1


	//   ....[98]....
        /*0710*/ 	.word	0x00003bc0
        /*0714*/ 	.word	0x000000ff
        /*0718*/ 	.word	0x00000000
        /*071c*/ 	.short	0x010a
        /*071e*/ 	.byte	0x04
	.zero		1


	//   ....[99]....
        /*0720*/ 	.word	0x00003db0
        /*0724*/ 	.word	0x000000ff
        /*0728*/ 	.word	0x00000000
        /*072c*/ 	.short	0x010a
        /*072e*/ 	.byte	0x05
	.zero		1


	//   ....[100]....
        /*0730*/ 	.word	0x00003e40
        /*0734*/ 	.word	0x000000ff
        /*0738*/ 	.word	0x00000000
        /*073c*/ 	.short	0x010a
        /*073e*/ 	.byte	0x05
	.zero		1


	//   ....[101]....
        /*0740*/ 	.word	0x00003ed0
        /*0744*/ 	.word	0x000000ff
        /*0748*/ 	.word	0x00000000
        /*074c*/ 	.short	0x010a
        /*074e*/ 	.byte	0x05
	.zero		1


	//   ....[102]....
        /*0750*/ 	.word	0x00003f60
        /*0754*/ 	.word	0x000000ff
        /*0758*/ 	.word	0x00000000
        /*075c*/ 	.short	0x010a
        /*075e*/ 	.byte	0x07
	.zero		1


	//   ....[103]....
        /*0760*/ 	.word	0x000043c0
        /*0764*/ 	.word	0x00000000
        /*0768*/ 	.word	0x00000140
        /*076c*/ 	.short	0x010a
        /*076e*/ 	.byte	0xff
	.zero		1


	//   ....[104]....
        /*0770*/ 	.word	0x00004480
        /*0774*/ 	.word	0x00000000
        /*0778*/ 	.word	0x00000000
        /*077c*/ 	.short	0x0101
        /*077e*/ 	.byte	0xff
	.zero		1


	//   ....[105]....
        /*0780*/ 	.word	0x000047a0
        /*0784*/ 	.word	0x000000ff
        /*0788*/ 	.word	0x00000138
        /*078c*/ 	.short	0x010a
        /*078e*/ 	.byte	0x07
	.zero		1


	//   ....[106]....
        /*0790*/ 	.word	0x00004990
        /*0794*/ 	.word	0x000000ff
        /*0798*/ 	.word	0x00000120
        /*079c*/ 	.short	0x010a
        /*079e*/ 	.byte	0x07
	.zero		1


	//   ....[107]....
        /*07a0*/ 	.word	0x00004b60
        /*07a4*/ 	.word	0x000000ff
        /*07a8*/ 	.word	0x00000110
        /*07ac*/ 	.short	0x010b
        /*07ae*/ 	.byte	0x07
	.zero		1


	//   ....[108]....
        /*07b0*/ 	.word	0x00004bd0
        /*07b4*/ 	.word	0x000000ff
        /*07b8*/ 	.word	0x00000000
        /*07bc*/ 	.short	0x0101
        /*07be*/ 	.byte	0x08
	.zero		1


	//   ....[109]....
        /*07c0*/ 	.word	0x00004c00
        /*07c4*/ 	.word	0x000000ff
        /*07c8*/ 	.word	0x00000128
        /*07cc*/ 	.short	0x010a
        /*07ce*/ 	.byte	0x07
	.zero		1


	//   ....[110]....
        /*07d0*/ 	.word	0x00004e10
        /*07d4*/ 	.word	0x000000ff
        /*07d8*/ 	.word	0x00000118
        /*07dc*/ 	.short	0x010b
        /*07de*/ 	.byte	0x07
	.zero		1


	//   ....[111]....
        /*07e0*/ 	.word	0x00004e30
        /*07e4*/ 	.word	0x000000ff
        /*07e8*/ 	.word	0x00000000
        /*07ec*/ 	.short	0x0101
        /*07ee*/ 	.byte	0x0d
	.zero		1


	//   ....[112]....
        /*07f0*/ 	.word	0x00004e60
        /*07f4*/ 	.word	0x000000ff
        /*07f8*/ 	.word	0x00000120
        /*07fc*/ 	.short	0x010a
        /*07fe*/ 	.byte	0x07
	.zero		1


	//   ....[113]....
        /*0800*/ 	.word	0x00004ea0
        /*0804*/ 	.word	0x00000000
        /*0808*/ 	.word	0x00000128
        /*080c*/ 	.short	0x010a
        /*080e*/ 	.byte	0xff
	.zero		1


	//   ....[114]....
        /*0810*/ 	.word	0x000051e0
        /*0814*/ 	.word	0x00000000
        /*0818*/ 	.word	0x00000140
        /*081c*/ 	.short	0x010a
        /*081e*/ 	.byte	0xff
	.zero		1


	//   ....[115]....
        /*0820*/ 	.word	0x000052f0
        /*0824*/ 	.word	0x00000000
        /*0828*/ 	.word	0x00000000
        /*082c*/ 	.short	0x0101
        /*082e*/ 	.byte	0xff
	.zero		1


	//   ....[116]....
        /*0830*/ 	.word	0x00005d40
        /*0834*/ 	.word	0x00000000
        /*0838*/ 	.word	0x00000110
        /*083c*/ 	.short	0x010a
        /*083e*/ 	.byte	0xff
	.zero		1


	//   ....[117]....
        /*0840*/ 	.word	0x00005db0
        /*0844*/ 	.word	0x00000071
        /*0848*/ 	.word	0x00000160
        /*084c*/ 	.short	0x010a
        /*084e*/ 	.byte	0xff
	.zero		1


	//   ....[118]....
        /*0850*/ 	.word	0x00005e90
        /*0854*/ 	.word	0x00000000
        /*0858*/ 	.word	0x00000110
        /*085c*/ 	.short	0x010a
        /*085e*/ 	.byte	0xff
	.zero		1


	//   ....[119]....
        /*0860*/ 	.word	0x00005fd0
        /*0864*/ 	.word	0x00000000
        /*0868*/ 	.word	0x00000000
        /*086c*/ 	.short	0x0101
        /*086e*/ 	.byte	0xff
	.zero		1


	//   ....[120]....
        /*0870*/ 	.word	0x00006030
        /*0874*/ 	.word	0x00000071
        /*0878*/ 	.word	0x00000160
        /*087c*/ 	.short	0x010a
        /*087e*/ 	.byte	0xff
	.zero		1


	//   ....[121]....
        /*0880*/ 	.word	0x00006b80
        /*0884*/ 	.word	0x00000020
        /*0888*/ 	.word	0x00000110
        /*088c*/ 	.short	0x010a
        /*088e*/ 	.byte	0xff
	.zero		1


	//   ....[122]....
        /*0890*/ 	.word	0x00006c40
        /*0894*/ 	.word	0x00000020
        /*0898*/ 	.word	0x00000110
        /*089c*/ 	.short	0x010a
        /*089e*/ 	.byte	0xff
	.zero		1


	//   ....[123]....
        /*08a0*/ 	.word	0x00006d60
        /*08a4*/ 	.word	0x00000003
        /*08a8*/ 	.word	0x00000000
        /*08ac*/ 	.short	0x0101
        /*08ae*/ 	.byte	0xff
	.zero		1


	//   ....[124]....
        /*08b0*/ 	.word	0x000071a0
        /*08b4*/ 	.word	0x000000ff
        /*08b8*/ 	.word	0x00000000
        /*08bc*/ 	.short	0x0101
        /*08be*/ 	.byte	0x05
	.zero		1


	//   ....[125]....
        /*08c0*/ 	.word	0x000079e0
        /*08c4*/ 	.word	0x00000003
        /*08c8*/ 	.word	0x000001b0
        /*08cc*/ 	.short	0x010a
        /*08ce*/ 	.byte	0xff
	.zero		1


	//   ....[126]....
        /*08d0*/ 	.word	0x00007a40
        /*08d4*/ 	.word	0x00000002
        /*08d8*/ 	.word	0x00000088
        /*08dc*/ 	.short	0x010a
        /*08de*/ 	.byte	0xff
	.zero		1


	//   ....[127]....
        /*08e0*/ 	.word	0x00007aa0
        /*08e4*/ 	.word	0x00000002
        /*08e8*/ 	.word	0x00000088
        /*08ec*/ 	.short	0x010a
        /*08ee*/ 	.byte	0xff
	.zero		1


	//   ....[128]....
        /*08f0*/ 	.word	0x00007af0
        /*08f4*/ 	.word	0x00000002
        /*08f8*/ 	.word	0x00000140
        /*08fc*/ 	.short	0x010a
        /*08fe*/ 	.byte	0xff
	.zero		1


	//   ....[129]....
        /*0900*/ 	.word	0x00007b50
        /*0904*/ 	.word	0x00000000
        /*0908*/ 	.word	0x00000000
        /*090c*/ 	.short	0x010a
        /*090e*/ 	.byte	0xff
	.zero		1


	//   ....[130]....
        /*0910*/ 	.word	0x00007bb0
        /*0914*/ 	.word	0x00000000
        /*0918*/ 	.word	0x00000000
        /*091c*/ 	.short	0x010a
        /*091e*/ 	.byte	0xff
	.zero		1


	//   ....[131]....
        /*0920*/ 	.word	0x00007c10
        /*0924*/ 	.word	0x00000000
        /*0928*/ 	.word	0x00000000
        /*092c*/ 	.short	0x010a
        /*092e*/ 	.byte	0xff
	.zero		1


	//   ....[132]....
        /*0930*/ 	.word	0x00007c70
        /*0934*/ 	.word	0x00000000
        /*0938*/ 	.word	0x00000000
        /*093c*/ 	.short	0x010a
        /*093e*/ 	.byte	0xff
	.zero		1


	//   ....[133]....
        /*0940*/ 	.word	0x00007cd0
        /*0944*/ 	.word	0x00000000
        /*0948*/ 	.word	0x00000000
        /*094c*/ 	.short	0x010a
        /*094e*/ 	.byte	0xff
	.zero		1


	//   ....[134]....
        /*0950*/ 	.word	0x00007d30
        /*0954*/ 	.word	0x00000000
        /*0958*/ 	.word	0x00000000
        /*095c*/ 	.short	0x010a
        /*095e*/ 	.byte	0xff
	.zero		1


	//   ....[135]....
        /*0960*/ 	.word	0x00007d90
        /*0964*/ 	.word	0x00000000
        /*0968*/ 	.word	0x00000000
        /*096c*/ 	.short	0x010a
        /*096e*/ 	.byte	0xff
	.zero		1


	//   ....[136]....
        /*0970*/ 	.word	0x00007df0
        /*0974*/ 	.word	0x00000000
        /*0978*/ 	.word	0x00000000
        /*097c*/ 	.short	0x010a
        /*097e*/ 	.byte	0xff
	.zero		1


	//   ....[137]....
        /*0980*/ 	.word	0x00007e50
        /*0984*/ 	.word	0x00000000
        /*0988*/ 	.word	0x00000000
        /*098c*/ 	.short	0x010a
        /*098e*/ 	.byte	0xff
	.zero		1


	//   ....[138]....
        /*0990*/ 	.word	0x00007eb0
        /*0994*/ 	.word	0x00000000
        /*0998*/ 	.word	0x00000000
        /*099c*/ 	.short	0x010a
        /*099e*/ 	.byte	0xff
	.zero		1


	//   ....[139]....
        /*09a0*/ 	.word	0x00007f10
        /*09a4*/ 	.word	0x00000000
        /*09a8*/ 	.word	0x00000000
        /*09ac*/ 	.short	0x010a
        /*09ae*/ 	.byte	0xff
	.zero		1


	//   ....[140]....
        /*09b0*/ 	.word	0x00007f70
        /*09b4*/ 	.word	0x00000000
        /*09b8*/ 	.word	0x00000000
        /*09bc*/ 	.short	0x010a
        /*09be*/ 	.byte	0xff
	.zero		1


	//   ....[141]....
        /*09c0*/ 	.word	0x00007fd0
        /*09c4*/ 	.word	0x00000000
        /*09c8*/ 	.word	0x00000000
        /*09cc*/ 	.short	0x010a
        /*09ce*/ 	.byte	0xff
	.zero		1


	//   ....[142]....
        /*09d0*/ 	.word	0x00008030
        /*09d4*/ 	.word	0x00000000
        /*09d8*/ 	.word	0x00000000
        /*09dc*/ 	.short	0x010a
        /*09de*/ 	.byte	0xff
	.zero		1


	//   ....[143]....
        /*09e0*/ 	.word	0x00008090
        /*09e4*/ 	.word	0x00000000
        /*09e8*/ 	.word	0x00000000
        /*09ec*/ 	.short	0x010a
        /*09ee*/ 	.byte	0xff
	.zero		1


	//   ....[144]....
        /*09f0*/ 	.word	0x000080f0
        /*09f4*/ 	.word	0x00000000
        /*09f8*/ 	.word	0x00000000
        /*09fc*/ 	.short	0x010a
        /*09fe*/ 	.byte	0xff
	.zero		1


	//   ....[145]....
        /*0a00*/ 	.word	0x00008140
        /*0a04*/ 	.word	0x00000000
        /*0a08*/ 	.word	0x000001a0
        /*0a0c*/ 	.short	0x010a
        /*0a0e*/ 	.byte	0xff
	.zero		1


	//   ....[146]....
        /*0a10*/ 	.word	0x000081a0
        /*0a14*/ 	.word	0x00000000
        /*0a18*/ 	.word	0x00000150
        /*0a1c*/ 	.short	0x010a
        /*0a1e*/ 	.byte	0xff
	.zero		1


	//   ....[147]....
        /*0a20*/ 	.word	0x000081f0
        /*0a24*/ 	.word	0x00000000
        /*0a28*/ 	.word	0x00000140
        /*0a2c*/ 	.short	0x010a
        /*0a2e*/ 	.byte	0xff
	.zero		1


	//   ....[148]....
        /*0a30*/ 	.word	0x00008250
        /*0a34*/ 	.word	0x00000000
        /*0a38*/ 	.word	0x00000150
        /*0a3c*/ 	.short	0x010a
        /*0a3e*/ 	.byte	0xff
	.zero		1


	//   ....[149]....
        /*0a40*/ 	.word	0x000082a0
        /*0a44*/ 	.word	0x00000000
        /*0a48*/ 	.word	0x00000140
        /*0a4c*/ 	.short	0x010a
        /*0a4e*/ 	.byte	0xff
	.zero		1


	//   ....[150]....
        /*0a50*/ 	.word	0x00008300
        /*0a54*/ 	.word	0x00000003
        /*0a58*/ 	.word	0x00000180
        /*0a5c*/ 	.short	0x010a
        /*0a5e*/ 	.byte	0xff
	.zero		1


	//   ....[151]....
        /*0a60*/ 	.word	0x00008360
        /*0a64*/ 	.word	0x00000000
        /*0a68*/ 	.word	0x00000000
        /*0a6c*/ 	.short	0x010a
        /*0a6e*/ 	.byte	0xff
	.zero		1


	//   ....[152]....
        /*0a70*/ 	.word	0x000083c0
        /*0a74*/ 	.word	0x00000000
        /*0a78*/ 	.word	0x00000000
        /*0a7c*/ 	.short	0x010a
        /*0a7e*/ 	.byte	0xff
	.zero		1


	//   ....[153]....
        /*0a80*/ 	.word	0x00008420
        /*0a84*/ 	.word	0x00000000
        /*0a88*/ 	.word	0x00000000
        /*0a8c*/ 	.short	0x010a
        /*0a8e*/ 	.byte	0xff
	.zero		1


	//   ....[154]....
        /*0a90*/ 	.word	0x00008480
        /*0a94*/ 	.word	0x00000000
        /*0a98*/ 	.word	0x00000000
        /*0a9c*/ 	.short	0x010a
        /*0a9e*/ 	.byte	0xff
	.zero		1


	//   ....[155]....
        /*0aa0*/ 	.word	0x000084e0
        /*0aa4*/ 	.word	0x00000000
        /*0aa8*/ 	.word	0x00000000
        /*0aac*/ 	.short	0x010a
        /*0aae*/ 	.byte	0xff
	.zero		1


	//   ....[156]....
        /*0ab0*/ 	.word	0x00008530
        /*0ab4*/ 	.word	0x00000000
        /*0ab8*/ 	.word	0x00000140
        /*0abc*/ 	.short	0x010a
        /*0abe*/ 	.byte	0xff
	.zero		1


	//   ....[157]....
        /*0ac0*/ 	.word	0x00008590
        /*0ac4*/ 	.word	0x00000000
        /*0ac8*/ 	.word	0x00000138
        /*0acc*/ 	.short	0x010a
        /*0ace*/ 	.byte	0xff
	.zero		1


	//   ....[158]....
        /*0ad0*/ 	.word	0x000085f0
        /*0ad4*/ 	.word	0x00000003
        /*0ad8*/ 	.word	0x00000120
        /*0adc*/ 	.short	0x010a
        /*0ade*/ 	.byte	0xff
	.zero		1


	//   ....[159]....
        /*0ae0*/ 	.word	0x00008650
        /*0ae4*/ 	.word	0x00000003
        /*0ae8*/ 	.word	0x00000128
        /*0aec*/ 	.short	0x010a
        /*0aee*/ 	.byte	0xff
	.zero		1


	//   ....[160]....
        /*0af0*/ 	.word	0x000086b0
        /*0af4*/ 	.word	0x00000000
        /*0af8*/ 	.word	0x00000120
        /*0afc*/ 	.short	0x010a
        /*0afe*/ 	.byte	0xff
	.zero		1


	//   ....[161]....
        /*0b00*/ 	.word	0x00008700
        /*0b04*/ 	.word	0x00000000
        /*0b08*/ 	.word	0x00000140
        /*0b0c*/ 	.short	0x010a
        /*0b0e*/ 	.byte	0xff
	.zero		1


	//   ....[162]....
        /*0b10*/ 	.word	0x00008750
        /*0b14*/ 	.word	0x00000000
        /*0b18*/ 	.word	0x00000110
        /*0b1c*/ 	.short	0x010a
        /*0b1e*/ 	.byte	0xff
	.zero		1


	//   ....[163]....
        /*0b20*/ 	.word	0x000087a0
        /*0b24*/ 	.word	0x00000071
        /*0b28*/ 	.word	0x00000160
        /*0b2c*/ 	.short	0x010a
        /*0b2e*/ 	.byte	0xff
	.zero		1


	//   ....[164]....
        /*0b30*/ 	.word	0x000087f0
        /*0b34*/ 	.word	0x00000020
        /*0b38*/ 	.word	0x00000110
        /*0b3c*/ 	.short	0x010a
        /*0b3e*/ 	.byte	0xff
	.zero		1


	//----- nvinfo : EIATTR_NUM_MBARRIERS
	.align		4
.L_47:
        /*0b40*/ 	.byte	0x03, 0x38
        /*0b42*/ 	.short	0x0038


	//----- nvinfo : EIATTR_EXIT_INSTR_OFFSETS
	.align		4
        /*0b44*/ 	.byte	0x04, 0x1c
        /*0b46*/ 	.short	(.L_49 - .L_48)


	//   ....[0]....
.L_48:
        /*0b48*/ 	.word	0x00002df0


	//   ....[1]....
        /*0b4c*/ 	.word	0x000032e0


	//   ....[2]....
        /*0b50*/ 	.word	0x00003340


	//   ....[3]....
        /*0b54*/ 	.word	0x000041c0


	//   ....[4]....
        /*0b58*/ 	.word	0x00004ed0


	//   ....[5]....
        /*0b5c*/ 	.word	0x00004f10


	//   ....[6]....
        /*0b60*/ 	.word	0x000079d0


	//----- nvinfo : EIATTR_MAX_THREADS
	.align		4
.L_49:
        /*0b64*/ 	.byte	0x04, 0x05
        /*0b66*/ 	.short	(.L_51 - .L_50)
.L_50:
        /*0b68*/ 	.word	0x00000100
        /*0b6c*/ 	.word	0x00000001
        /*0b70*/ 	.word	0x00000001


	//----- nvinfo : EIATTR_CRS_STACK_SIZE
	.align		4
.L_51:
        /*0b74*/ 	.byte	0x04, 0x1e
        /*0b76*/ 	.short	(.L_53 - .L_52)
.L_52:
        /*0b78*/ 	.word	0x00000000


	//----- nvinfo : EIATTR_CBANK_PARAM_SIZE
	.align		4
.L_53:
        /*0b7c*/ 	.byte	0x03, 0x19
        /*0b7e*/ 	.short	0x0800


	//----- nvinfo : EIATTR_PARAM_CBANK
	.align		4
        /*0b80*/ 	.byte	0x04, 0x0a
        /*0b82*/ 	.short	(.L_55 - .L_54)
	.align		4
.L_54:
        /*0b84*/ 	.word	index@(.nv.constant0._ZN7cutlass13device_kernelINS_4gemm6kernel13GemmUniversalIN4cute5tupleIJiiiiEEENS1_10collective13CollectiveMmaINS1_35MainloopSm100TmaUmmaWarpSpecializedILi17ELi2ELi4ENS5_IJNS4_1CILi1EEESB_SB_EEEEENS5_IJNSA_ILi64EEENSA_ILi128EEESE_EEENS_12float_e4m3_tENS5_IJlSB_lEEESH_SI_NS4_8TiledMMAINS4_8MMA_AtomIJNS4_10MMA_TraitsINS4_19SM100_MMA_F8F6F4_SSEJSH_SH_fSE_SF_NS4_17integral_constantINS4_4UMMA5MajorELSP_0EEESQ_NSN_INSO_7ScaleInELSR_0EEESS_EEEEEENS4_6LayoutISC_NS5_IJNSA_ILi0EEESW_SW_EEEEENS5_IJNS4_10UnderscoreESZ_SZ_EEEEENS4_13SM90_TMA_LOADENS4_14ComposedLayoutINS4_7SwizzleILi2ELi4ELi3EEENS4_18smem_ptr_flag_bitsILi8EEENSV_INS5_IJNSA_ILi8EEESE_EEENS5_IJSE_SB_EEEEEEEvNS4_8identityES12_S1C_vS1D_EENS_8epilogue10collective18CollectiveEpilogueINS1F_23Sm100TmaWarpSpecializedILi2ELi2ELi32ELb0ELb0EEEJSG_NS5_IJNSV_ISE_SB_EES1K_EEESH_SI_SH_SI_NS1F_6fusion15FusionCallbacksIS1J_NS1M_17LinearCombinationISH_fSH_fLNS_15FloatRoundStyleE2EEESG_S1L_JEEENS4_5SM1004TMEM4LOAD26SM100_TMEM_LOAD_16dp32b32xES12_S1C_NS4_39AutoVectorizingCopyWithAssumedAlignmentILi128EEENS4_14SM90_TMA_STOREES1C_S1X_S1X_EEEvvEEEEvNT_6ParamsE)
        /*0b88*/ 	.short	0x0380
        /*0b8a*/ 	.short	0x0800


	//----- nvinfo : EIATTR_SW_WAR
	.align		4
.L_55:
        /*0b8c*/ 	.byte	0x04, 0x36
        /*0b8e*/ 	.short	(.L_57 - .L_56)
.L_56:
        /*0b90*/ 	.word	0x00000008
.L_57:


//--------------------- .nv.callgraph             --------------------------
	.section	.nv.callgraph,"",@"SHT_CUDA_CALLGRAPH"
	.align	4
	.sectionentsize	8
	.align		4
        /*0000*/ 	.word	0x00000000
	.align		4
        /*0004*/ 	.word	0xffffffff
	.align		4
        /*0008*/ 	.word	index@(_ZN7cutlass13device_kernelINS_4gemm6kernel13GemmUniversalIN4cute5tupleIJiiiiEEENS1_10collective13CollectiveMmaINS1_35MainloopSm100TmaUmmaWarpSpecializedILi17ELi2ELi4ENS5_IJNS4_1CILi1EEESB_SB_EEEEENS5_IJNSA_ILi64EEENSA_ILi128EEESE_EEENS_12float_e4m3_tENS5_IJlSB_lEEESH_SI_NS4_8TiledMMAINS4_8MMA_AtomIJNS4_10MMA_TraitsINS4_19SM100_MMA_F8F6F4_SSEJSH_SH_fSE_SF_NS4_17integral_constantINS4_4UMMA5MajorELSP_0EEESQ_NSN_INSO_7ScaleInELSR_0EEESS_EEEEEENS4_6LayoutISC_NS5_IJNSA_ILi0EEESW_SW_EEEEENS5_IJNS4_10UnderscoreESZ_SZ_EEEEENS4_13SM90_TMA_LOADENS4_14ComposedLayoutINS4_7SwizzleILi2ELi4ELi3EEENS4_18smem_ptr_flag_bitsILi8EEENSV_INS5_IJNSA_ILi8EEESE_EEENS5_IJSE_SB_EEEEEEEvNS4_8identityES12_S1C_vS1D_EENS_8epilogue10collective18CollectiveEpilogueINS1F_23Sm100TmaWarpSpecializedILi2ELi2ELi32ELb0ELb0EEEJSG_NS5_IJNSV_ISE_SB_EES1K_EEESH_SI_SH_SI_NS1F_6fusion15FusionCallbacksIS1J_NS1M_17LinearCombinationISH_fSH_fLNS_15FloatRoundStyleE2EEESG_S1L_JEEENS4_5SM1004TMEM4LOAD26SM100_TMEM_LOAD_16dp32b32xES12_S1C_NS4_39AutoVectorizingCopyWithAssumedAlignmentILi128EEENS4_14SM90_TMA_STOREES1C_S1X_S1X_EEEvvEEEEvNT_6ParamsE)
	.align		4
        /*000c*/ 	.word	index@(__assertfail)
	.align		4
        /*0010*/ 	.word	0x00000000
	.align		4
        /*0014*/ 	.word	0xfffffffe
	.align		4
        /*0018*/ 	.word	0x00000000
	.align		4
        /*001c*/ 	.word	0xfffffffd
	.align		4
        /*0020*/ 	.word	0x00000000
	.align		4
        /*0024*/ 	.word	0xfffffffc


//--------------------- .nv.constant4             --------------------------
	.section	.nv.constant4,"a",@progbits
	.align	8
	.align		8
.nv.constant4:
        /*0000*/ 	.dword	__assertfail
	.align		8
        /*0008*/ 	.dword	__unnamed_1
	.align		8
        /*0010*/ 	.dword	__unnamed_2
	.align		8
        /*0018*/ 	.dword	_ZN40_INTERNAL_48881ba4_4_k_cu_d1931d0c_297094cuda3std3__45__cpo5beginE
	.align		8
        /*0020*/ 	.dword	_ZN40_INTERNAL_48881ba4_4_k_cu_d1931d0c_297094cuda3std3__45__cpo3endE
	.align		8
        /*0028*/ 	.dword	_ZN40_INTERNAL_48881ba4_4_k_cu_d1931d0c_297094cuda3std3__45__cpo6cbeginE
	.align		8
        /*0030*/ 	.dword	_ZN40_INTERNAL_48881ba4_4_k_cu_d1931d0c_297094cuda3std3__45__cpo4cendE
	.align		8
        /*0038*/ 	.dword	_ZN40_INTERNAL_48881ba4_4_k_cu_d1931d0c_297094cuda3std3__442_GLOBAL__N__48881ba4_4_k_cu_d1931d0c_297096ignoreE
	.align		8
        /*0040*/ 	.dword	_ZN40_INTERNAL_48881ba4_4_k_cu_d1931d0c_297094cuda3std3__419piecewise_constructE
	.align		8
        /*0048*/ 	.dword	_ZN40_INTERNAL_48881ba4_4_k_cu_d1931d0c_297094cuda3std3__48in_placeE
	.align		8
        /*0050*/ 	.dword	_ZN40_INTERNAL_48881ba4_4_k_cu_d1931d0c_297094cuda3std6ranges3__45__cpo4swapE
	.align		8
        /*0058*/ 	.dword	_ZN40_INTERNAL_48881ba4_4_k_cu_d1931d0c_297094cuda3std6ranges3__45__cpo9iter_moveE
	.align		8
        /*0060*/ 	.dword	_ZN40_INTERNAL_48881ba4_4_k_cu_d1931d0c_297094cute7productE
	.align		8
        /*0068*/ 	.dword	_ZN40_INTERNAL_48881ba4_4_k_cu_d1931d0c_297094cute1_E
	.align		8
        /*0070*/ 	.dword	$str$25
	.align		8
        /*0078*/ 	.dword	$str$26
	.align		8
        /*0080*/ 	.dword	$str$27
	.align		8
        /*0088*/ 	.dword	$str$28


//--------------------- .text._ZN7cutlass13device_kernelINS_4gemm6kernel13GemmUniversalIN4cute5tupleIJiiiiEEENS1_10collective13CollectiveMmaINS1_35MainloopSm100TmaUmmaWarpSpecializedILi17ELi2ELi4ENS5_IJNS4_1CILi1EEESB_SB_EEEEENS5_IJNSA_ILi64EEENSA_ILi128EEESE_EEENS_12float_e4m3_tENS5_IJlSB_lEEESH_SI_NS4_8TiledMMAINS4_8MMA_AtomIJNS4_10MMA_TraitsINS4_19SM100_MMA_F8F6F4_SSEJSH_SH_fSE_SF_NS4_17integral_constantINS4_4UMMA5MajorELSP_0EEESQ_NSN_INSO_7ScaleInELSR_0EEESS_EEEEEENS4_6LayoutISC_NS5_IJNSA_ILi0EEESW_SW_EEEEENS5_IJNS4_10UnderscoreESZ_SZ_EEEEENS4_13SM90_TMA_LOADENS4_14ComposedLayoutINS4_7SwizzleILi2ELi4ELi3EEENS4_18smem_ptr_flag_bitsILi8EEENSV_INS5_IJNSA_ILi8EEESE_EEENS5_IJSE_SB_EEEEEEEvNS4_8identityES12_S1C_vS1D_EENS_8epilogue10collective18CollectiveEpilogueINS1F_23Sm100TmaWarpSpecializedILi2ELi2ELi32ELb0ELb0EEEJSG_NS5_IJNSV_ISE_SB_EES1K_EEESH_SI_SH_SI_NS1F_6fusion15FusionCallbacksIS1J_NS1M_17LinearCombinationISH_fSH_fLNS_15FloatRoundStyleE2EEESG_S1L_JEEENS4_5SM1004TMEM4LOAD26SM100_TMEM_LOAD_16dp32b32xES12_S1C_NS4_39AutoVectorizingCopyWithAssumedAlignmentILi128EEENS4_14SM90_TMA_STOREES1C_S1X_S1X_EEEvvEEEEvNT_6ParamsE --------------------------
	.section	.text._ZN7cutlass13device_kernelINS_4gemm6kernel13GemmUniversalIN4cute5tupleIJiiiiEEENS1_10collective13CollectiveMmaINS1_35MainloopSm100TmaUmmaWarpSpecializedILi17ELi2ELi4ENS5_IJNS4_1CILi1EEESB_SB_EEEEENS5_IJNSA_ILi64EEENSA_ILi128EEESE_EEENS_12float_e4m3_tENS5_IJlSB_lEEESH_SI_NS4_8TiledMMAINS4_8MMA_AtomIJNS4_10MMA_TraitsINS4_19SM100_MMA_F8F6F4_SSEJSH_SH_fSE_SF_NS4_17integral_constantINS4_4UMMA5MajorELSP_0EEESQ_NSN_INSO_7ScaleInELSR_0EEESS_EEEEEENS4_6LayoutISC_NS5_IJNSA_ILi0EEESW_SW_EEEEENS5_IJNS4_10UnderscoreESZ_SZ_EEEEENS4_13SM90_TMA_LOADENS4_14ComposedLayoutINS4_7SwizzleILi2ELi4ELi3EEENS4_18smem_ptr_flag_bitsILi8EEENSV_INS5_IJNSA_ILi8EEESE_EEENS5_IJSE_SB_EEEEEEEvNS4_8identityES12_S1C_vS1D_EENS_8epilogue10collective18CollectiveEpilogueINS1F_23Sm100TmaWarpSpecializedILi2ELi2ELi32ELb0ELb0EEEJSG_NS5_IJNSV_ISE_SB_EES1K_EEESH_SI_SH_SI_NS1F_6fusion15FusionCallbacksIS1J_NS1M_17LinearCombinationISH_fSH_fLNS_15FloatRoundStyleE2EEESG_S1L_JEEENS4_5SM1004TMEM4LOAD26SM100_TMEM_LOAD_16dp32b32xES12_S1C_NS4_39AutoVectorizingCopyWithAssumedAlignmentILi128EEENS4_14SM90_TMA_STOREES1C_S1X_S1X_EEEvvEEEEvNT_6ParamsE,"ax",@progbits
	.align	128
.text._ZN7cutlass13device_kernelINS_4gemm6kernel13GemmUniversalIN4cute5tupleIJiiiiEEENS1_10collective13CollectiveMmaINS1_35MainloopSm100TmaUmmaWarpSpecializedILi17ELi2ELi4ENS5_IJNS4_1CILi1EEESB_SB_EEEEENS5_IJNSA_ILi64EEENSA_ILi128EEESE_EEENS_12float_e4m3_tENS5_IJlSB_lEEESH_SI_NS4_8TiledMMAINS4_8MMA_AtomIJNS4_10MMA_TraitsINS4_19SM100_MMA_F8F6F4_SSEJSH_SH_fSE_SF_NS4_17integral_constantINS4_4UMMA5MajorELSP_0EEESQ_NSN_INSO_7ScaleInELSR_0EEESS_EEEEEENS4_6LayoutISC_NS5_IJNSA_ILi0EEESW_SW_EEEEENS5_IJNS4_10UnderscoreESZ_SZ_EEEEENS4_13SM90_TMA_LOADENS4_14ComposedLayoutINS4_7SwizzleILi2ELi4ELi3EEENS4_18smem_ptr_flag_bitsILi8EEENSV_INS5_IJNSA_ILi8EEESE_EEENS5_IJSE_SB_EEEEEEEvNS4_8identityES12_S1C_vS1D_EENS_8epilogue10collective18CollectiveEpilogueINS1F_23Sm100TmaWarpSpecializedILi2ELi2ELi32ELb0ELb0EEEJSG_NS5_IJNSV_ISE_SB_EES1K_EEESH_SI_SH_SI_NS1F_6fusion15FusionCallbacksIS1J_NS1M_17LinearCombinationISH_fSH_fLNS_15FloatRoundStyleE2EEESG_S1L_JEEENS4_5SM1004TMEM4LOAD26SM100_TMEM_LOAD_16dp32b32xES12_S1C_NS4_39AutoVectorizingCopyWithAssumedAlignmentILi128EEENS4_14SM90_TMA_STOREES1C_S1X_S1X_EEEvvEEEEvNT_6ParamsE:
        .type           _ZN7cutlass13device_kernelINS_4gemm6kernel13GemmUniversalIN4cute5tupleIJiiiiEEENS1_10collective13CollectiveMmaINS1_35MainloopSm100TmaUmmaWarpSpecializedILi17ELi2ELi4ENS5_IJNS4_1CILi1EEESB_SB_EEEEENS5_IJNSA_ILi64EEENSA_ILi128EEESE_EEENS_12float_e4m3_tENS5_IJlSB_lEEESH_SI_NS4_8TiledMMAINS4_8MMA_AtomIJNS4_10MMA_TraitsINS4_19SM100_MMA_F8F6F4_SSEJSH_SH_fSE_SF_NS4_17integral_constantINS4_4UMMA5MajorELSP_0EEESQ_NSN_INSO_7ScaleInELSR_0EEESS_EEEEEENS4_6LayoutISC_NS5_IJNSA_ILi0EEESW_SW_EEEEENS5_IJNS4_10UnderscoreESZ_SZ_EEEEENS4_13SM90_TMA_LOADENS4_14ComposedLayoutINS4_7SwizzleILi2ELi4ELi3EEENS4_18smem_ptr_flag_bitsILi8EEENSV_INS5_IJNSA_ILi8EEESE_EEENS5_IJSE_SB_EEEEEEEvNS4_8identityES12_S1C_vS1D_EENS_8epilogue10collective18CollectiveEpilogueINS1F_23Sm100TmaWarpSpecializedILi2ELi2ELi32ELb0ELb0EEEJSG_NS5_IJNSV_ISE_SB_EES1K_EEESH_SI_SH_SI_NS1F_6fusion15FusionCallbacksIS1J_NS1M_17LinearCombinationISH_fSH_fLNS_15FloatRoundStyleE2EEESG_S1L_JEEENS4_5SM1004TMEM4LOAD26SM100_TMEM_LOAD_16dp32b32xES12_S1C_NS4_39AutoVectorizingCopyWithAssumedAlignmentILi128EEENS4_14SM90_TMA_STOREES1C_S1X_S1X_EEEvvEEEEvNT_6ParamsE,@function
        .size           _ZN7cutlass13device_kernelINS_4gemm6kernel13GemmUniversalIN4cute5tupleIJiiiiEEENS1_10collective13CollectiveMmaINS1_35MainloopSm100TmaUmmaWarpSpecializedILi17ELi2ELi4ENS5_IJNS4_1CILi1EEESB_SB_EEEEENS5_IJNSA_ILi64EEENSA_ILi128EEESE_EEENS_12float_e4m3_tENS5_IJlSB_lEEESH_SI_NS4_8TiledMMAINS4_8MMA_AtomIJNS4_10MMA_TraitsINS4_19SM100_MMA_F8F6F4_SSEJSH_SH_fSE_SF_NS4_17integral_constantINS4_4UMMA5MajorELSP_0EEESQ_NSN_INSO_7ScaleInELSR_0EEESS_EEEEEENS4_6LayoutISC_NS5_IJNSA_ILi0EEESW_SW_EEEEENS5_IJNS4_10UnderscoreESZ_SZ_EEEEENS4_13SM90_TMA_LOADENS4_14ComposedLayoutINS4_7SwizzleILi2ELi4ELi3EEENS4_18smem_ptr_flag_bitsILi8EEENSV_INS5_IJNSA_ILi8EEESE_EEENS5_IJSE_SB_EEEEEEEvNS4_8identityES12_S1C_vS1D_EENS_8epilogue10collective18CollectiveEpilogueINS1F_23Sm100TmaWarpSpecializedILi2ELi2ELi32ELb0ELb0EEEJSG_NS5_IJNSV_ISE_SB_EES1K_EEESH_SI_SH_SI_NS1F_6fusion15FusionCallbacksIS1J_NS1M_17LinearCombinationISH_fSH_fLNS_15FloatRoundStyleE2EEESG_S1L_JEEENS4_5SM1004TMEM4LOAD26SM100_TMEM_LOAD_16dp32b32xES12_S1C_NS4_39AutoVectorizingCopyWithAssumedAlignmentILi128EEENS4_14SM90_TMA_STOREES1C_S1X_S1X_EEEvvEEEEvNT_6ParamsE,(.L_x_182 - _ZN7cutlass13device_kernelINS_4gemm6kernel13GemmUniversalIN4cute5tupleIJiiiiEEENS1_10collective13CollectiveMmaINS1_35MainloopSm100TmaUmmaWarpSpecializedILi17ELi2ELi4ENS5_IJNS4_1CILi1EEESB_SB_EEEEENS5_IJNSA_ILi64EEENSA_ILi128EEESE_EEENS_12float_e4m3_tENS5_IJlSB_lEEESH_SI_NS4_8TiledMMAINS4_8MMA_AtomIJNS4_10MMA_TraitsINS4_19SM100_MMA_F8F6F4_SSEJSH_SH_fSE_SF_NS4_17integral_constantINS4_4UMMA5MajorELSP_0EEESQ_NSN_INSO_7ScaleInELSR_0EEESS_EEEEEENS4_6LayoutISC_NS5_IJNSA_ILi0EEESW_SW_EEEEENS5_IJNS4_10UnderscoreESZ_SZ_EEEEENS4_13SM90_TMA_LOADENS4_14ComposedLayoutINS4_7SwizzleILi2ELi4ELi3EEENS4_18smem_ptr_flag_bitsILi8EEENSV_INS5_IJNSA_ILi8EEESE_EEENS5_IJSE_SB_EEEEEEEvNS4_8identityES12_S1C_vS1D_EENS_8epilogue10collective18CollectiveEpilogueINS1F_23Sm100TmaWarpSpecializedILi2ELi2ELi32ELb0ELb0EEEJSG_NS5_IJNSV_ISE_SB_EES1K_EEESH_SI_SH_SI_NS1F_6fusion15FusionCallbacksIS1J_NS1M_17LinearCombinationISH_fSH_fLNS_15FloatRoundStyleE2EEESG_S1L_JEEENS4_5SM1004TMEM4LOAD26SM100_TMEM_LOAD_16dp32b32xES12_S1C_NS4_39AutoVectorizingCopyWithAssumedAlignmentILi128EEENS4_14SM90_TMA_STOREES1C_S1X_S1X_EEEvvEEEEvNT_6ParamsE)
        .other          _ZN7cutlass13device_kernelINS_4gemm6kernel13GemmUniversalIN4cute5tupleIJiiiiEEENS1_10collective13CollectiveMmaINS1_35MainloopSm100TmaUmmaWarpSpecializedILi17ELi2ELi4ENS5_IJNS4_1CILi1EEESB_SB_EEEEENS5_IJNSA_ILi64EEENSA_ILi128EEESE_EEENS_12float_e4m3_tENS5_IJlSB_lEEESH_SI_NS4_8TiledMMAINS4_8MMA_AtomIJNS4_10MMA_TraitsINS4_19SM100_MMA_F8F6F4_SSEJSH_SH_fSE_SF_NS4_17integral_constantINS4_4UMMA5MajorELSP_0EEESQ_NSN_INSO_7ScaleInELSR_0EEESS_EEEEEENS4_6LayoutISC_NS5_IJNSA_ILi0EEESW_SW_EEEEENS5_IJNS4_10UnderscoreESZ_SZ_EEEEENS4_13SM90_TMA_LOADENS4_14ComposedLayoutINS4_7SwizzleILi2ELi4ELi3EEENS4_18smem_ptr_flag_bitsILi8EEENSV_INS5_IJNSA_ILi8EEESE_EEENS5_IJSE_SB_EEEEEEEvNS4_8identityES12_S1C_vS1D_EENS_8epilogue10collective18CollectiveEpilogueINS1F_23Sm100TmaWarpSpecializedILi2ELi2ELi32ELb0ELb0EEEJSG_NS5_IJNSV_ISE_SB_EES1K_EEESH_SI_SH_SI_NS1F_6fusion15FusionCallbacksIS1J_NS1M_17LinearCombinationISH_fSH_fLNS_15FloatRoundStyleE2EEESG_S1L_JEEENS4_5SM1004TMEM4LOAD26SM100_TMEM_LOAD_16dp32b32xES12_S1C_NS4_39AutoVectorizingCopyWithAssumedAlignmentILi128EEENS4_14SM90_TMA_STOREES1C_S1X_S1X_EEEvvEEEEvNT_6ParamsE,@"STO_CUDA_ENTRY STV_DEFAULT"
_ZN7cutlass13device_kernelINS_4gemm6kernel13GemmUniversalIN4cute5tupleIJiiiiEEENS1_10collective13CollectiveMmaINS1_35MainloopSm100TmaUmmaWarpSpecializedILi17ELi2ELi4ENS5_IJNS4_1CILi1EEESB_SB_EEEEENS5_IJNSA_ILi64EEENSA_ILi128EEESE_EEENS_12float_e4m3_tENS5_IJlSB_lEEESH_SI_NS4_8TiledMMAINS4_8MMA_AtomIJNS4_10MMA_TraitsINS4_19SM100_MMA_F8F6F4_SSEJSH_SH_fSE_SF_NS4_17integral_constantINS4_4UMMA5MajorELSP_0EEESQ_NSN_INSO_7ScaleInELSR_0EEESS_EEEEEENS4_6LayoutISC_NS5_IJNSA_ILi0EEESW_SW_EEEEENS5_IJNS4_10UnderscoreESZ_SZ_EEEEENS4_13SM90_TMA_LOADENS4_14ComposedLayoutINS4_7SwizzleILi2ELi4ELi3EEENS4_18smem_ptr_flag_bitsILi8EEENSV_INS5_IJNSA_ILi8EEESE_EEENS5_IJSE_SB_EEEEEEEvNS4_8identityES12_S1C_vS1D_EENS_8epilogue10collective18CollectiveEpilogueINS1F_23Sm100TmaWarpSpecializedILi2ELi2ELi32ELb0ELb0EEEJSG_NS5_IJNSV_ISE_SB_EES1K_EEESH_SI_SH_SI_NS1F_6fusion15FusionCallbacksIS1J_NS1M_17LinearCombinationISH_fSH_fLNS_15FloatRoundStyleE2EEESG_S1L_JEEENS4_5SM1004TMEM4LOAD26SM100_TMEM_LOAD_16dp32b32xES12_S1C_NS4_39AutoVectorizingCopyWithAssumedAlignmentILi128EEENS4_14SM90_TMA_STOREES1C_S1X_S1X_EEEvvEEEEvNT_6ParamsE:
[----:B------:R-:W1:Y:S01]  /*0000*/  LDC R1, c[0x0][0x37c] ;  /* 0x0000df00ff017b82 */ /* 0x000e620000000800 */
[----:B------:R-:W2:Y:S01]  /*0010*/  S2R R108, SR_TID.X ;  /* 0x00000000006c7919 */ /* 0x000ea20000002100 */
[----:B------:R-:W3:Y:S01]  /*0020*/  LDCU.64 UR4, c[0x0][0x890] ;  /* 0x00011200ff0477ac */ /* 0x000ee20008000a00 */
[----:B------:R-:W-:Y:S02]  /*0030*/  PRMT R95, RZ, 0x7610, R95 ;  /* 0x00007610ff5f7816 */ /* 0x000fe4000000005f */
[----:B------:R-:W-:Y:S01]  /*0040*/  ELECT P5, URZ, PT ;  /* 0x0000000000ff782f */ /* 0x000fe200038a0000 */
[----:B------:R-:W4:Y:S01]  /*0050*/  LDCU.64 UR46, c[0x0][0x358] ;  /* 0x00006b00ff2e77ac */ /* 0x000f220008000a00 */
[----:B---3--:R-:W-:-:S04]  /*0060*/  UISETP.NE.U32.AND UP0, UPT, UR4, URZ, UPT ;  /* 0x000000ff0400728c */ /* 0x008fc8000bf05070 */
[----:B------:R-:W-:Y:S01]  /*0070*/  UISETP.NE.AND.EX UP0, UPT, UR5, URZ, UPT, UP0 ;  /* 0x000000ff0500728c */ /* 0x000fe2000bf05300 */
[----:B--2---:R-:W-:-:S05]  /*0080*/  SHF.R.U32.HI R101, RZ, 0x5, R108 ;  /* 0x00000005ff657819 */ /* 0x004fca000001166c */
[----:B------:R-:W2:Y:S02]  /*0090*/  SHFL.IDX PT, R0, R101, RZ, 0x1f ;  /* 0x00001fff65007589 */ /* 0x000ea400000e0000 */
[----:B--2---:R-:W-:Y:S01]  /*00a0*/  R2UR UR8, R0 ;  /* 0x00000000000872ca */ /* 0x004fe200000e0000 */
[----:B-1--4-:R-:W-:-:S14]  /*00b0*/  BRA.U UP0, `(.L_x_0) ;  /* 0x00000001002c7547 */ /* 0x012fdc000b800000 */
[----:B------:R-:W1:Y:S02]  /*00c0*/  LDCU.64 UR6, c[0x0][0x888] ;  /* 0x00011100ff0677ac */ /* 0x000e640008000a00 */
[----:B-1----:R-:W-:-:S04]  /*00d0*/  UISETP.NE.U32.AND UP0, UPT, UR6, URZ, UPT ;  /* 0x000000ff0600728c */ /* 0x002fc8000bf05070 */
[----:B------:R-:W-:-:S09]  /*00e0*/  UISETP.NE.AND.EX UP0, UPT, UR7, URZ, UPT, UP0 ;  /* 0x000000ff0700728c */ /* 0x000fd2000bf05300 */
[----:B------:R-:W-:Y:S05]  /*00f0*/  BRA.U !UP0, `(.L_x_1) ;  /* 0x0000000108107547 */ /* 0x000fea000b800000 */
[----:B------:R-:W1:Y:S02]  /*0100*/  LDC.64 R2, c[0x0][0x888] ;  /* 0x00022200ff027b82 */ /* 0x000e640000000a00 */
[----:B-1----:R1:W5:Y:S01]  /*0110*/  LDG.E R49, desc[UR46][R2.64] ;  /* 0x0000002e02317981 */ /* 0x002362000c1e1900 */
[----:B------:R-:W-:Y:S01]  /*0120*/  HFMA2 R95, -RZ, RZ, 0, 5.9604644775390625e-08 ;  /* 0x00000001ff5f7431 */ /* 0x000fe200000001ff */
[----:B------:R-:W-:Y:S05]  /*0130*/  BRA `(.L_x_0) ;  /* 0x00000000000c7947 */ /* 0x000fea0003800000 */
.L_x_1:
[----:B------:R-:W1:Y:S01]  /*0140*/  LDCU UR6, c[0x0][0x880] ;  /* 0x00011000ff0677ac */ /* 0x000e620008000800 */
[----:B------:R-:W-:Y:S01]  /*0150*/  HFMA2 R95, -RZ, RZ, 0, 5.9604644775390625e-08 ;  /* 0x00000001ff5f7431 */ /* 0x000fe200000001ff */
[----:B-1----:R-:W-:-:S07]  /*0160*/  MOV R49, UR6 ;  /* 0x0000000600317c02 */ /* 0x002fce0008000f00 */
.L_x_0:
[----:B------:R-:W2:Y:S02]  /*0170*/  LDCU.64 UR6, c[0x0][0x8b0] ;  /* 0x00011600ff0677ac */ /* 0x000ea40008000a00 */
[----:B--2---:R-:W-:-:S04]  /*0180*/  UISETP.NE.U32.AND UP0, UPT, UR6, URZ, UPT ;  /* 0x000000ff0600728c */ /* 0x004fc8000bf05070 */
[----:B------:R-:W-:-:S09]  /*0190*/  UISETP.NE.AND.EX UP0, UPT, UR7, URZ, UPT, UP0 ;  /* 0x000000ff0700728c */ /* 0x000fd2000bf05300 */
[----:B------:R-:W-:Y:S05]  /*01a0*/  BRA.U UP0, `(.L_x_2) ;  /* 0x0000000100247547 */ /* 0x000fea000b800000 */
[----:B------:R-:W2:Y:S02]  /*01b0*/  LDCU.64 UR6, c[0x0][0x8a8] ;  /* 0x00011500ff0677ac */ /* 0x000ea40008000a00 */
[----:B--2---:R-:W-:-:S04]  /*01c0*/  UISETP.NE.U32.AND UP0, UPT, UR6, URZ, UPT ;  /* 0x000000ff0600728c */ /* 0x004fc8000bf05070 */
[----:B------:R-:W-:-:S09]  /*01d0*/  UISETP.NE.AND.EX UP0, UPT, UR7, URZ, UPT, UP0 ;  /* 0x000000ff0700728c */ /* 0x000fd2000bf05300 */
[----:B------:R-:W-:Y:S05]  /*01e0*/  BRA.U !UP0, `(.L_x_3) ;  /* 0x00000001080c7547 */ /* 0x000fea000b800000 */
[----:B-1----:R-:W1:Y:S02]  /*01f0*/  LDC.64 R2, c[0x0][0x8a8] ;  /* 0x00022a00ff027b82 */ /* 0x002e640000000a00 */
[----:B-1----:R2:W5:Y:S01]  /*0200*/  LDG.E R47, desc[UR46][R2.64] ;  /* 0x0000002e022f7981 */ /* 0x002562000c1e1900 */
[----:B------:R-:W-:Y:S05]  /*0210*/  BRA `(.L_x_2) ;  /* 0x0000000000087947 */ /* 0x000fea0003800000 */
.L_x_3:
[----:B------:R-:W2:Y:S02]  /*0220*/  LDCU UR6, c[0x0][0x8a0] ;  /* 0x00011400ff0677ac */ /* 0x000ea40008000800 */
[----:B--2---:R-:W-:Y:S02]  /*0230*/  MOV R47, UR6 ;  /* 0x00000006002f7c02 */ /* 0x004fe40008000f00 */
.L_x_2:
[----:B------:R-:W-:Y:S01]  /*0240*/  IMAD.U32 R0, RZ, RZ, UR8 ;  /* 0x00000008ff007e24 */ /* 0x000fe2000f8e00ff */
[----:B------:R-:W-:Y:S04]  /*0250*/  BSSY.RECONVERGENT B0, `(.L_x_4) ;  /* 0x000000c000007945 */ /* 0x000fe80003800200 */
[C---:B------:R-:W-:Y:S02]  /*0260*/  ISETP.NE.OR P1, PT, R0.reuse, 0x1, !P5 ;  /* 0x000000010000780c */ /* 0x040fe40006f25670 */
[----:B------:R-:W-:-:S11]  /*0270*/  ISETP.NE.OR P0, PT, R0, 0x3, !P5 ;  /* 0x000000030000780c */ /* 0x000fd60006f05670 */
[----:B------:R-:W-:Y:S05]  /*0280*/  @P1 BRA `(.L_x_5) ;  /* 0x0000000000201947 */ /* 0x000fea0003800000 */
[----:B------:R-:W3:Y:S02]  /*0290*/  LDCU.64 UR6, c[0x0][0x348] ;  /* 0x00006900ff0677ac */ /* 0x000ee40008000a00 */
[----:B---3--:R-:W-:Y:S02]  /*02a0*/  UIADD3 UR10, UP1, UPT, UR6, 0x80, URZ ;  /* 0x00000080060a7890 */ /* 0x008fe4000ff3e0ff */
[----:B------:R-:W-:Y:S02]  /*02b0*/  UIADD3 UR6, UP0, UPT, UR6, 0x180, URZ ;  /* 0x0000018006067890 */ /* 0x000fe4000ff1e0ff */
[----:B------:R-:W-:Y:S02]  /*02c0*/  UIADD3.X UR11, UPT, UPT, URZ, UR7, URZ, UP1, !UPT ;  /* 0x00000007ff0b7290 */ /* 0x000fe40008ffe4ff */
[----:B------:R-:W-:-:S07]  /*02d0*/  UIADD3.X UR7, UPT, UPT, URZ, UR7, URZ, UP0, !UPT ;  /* 0x00000007ff077290 */ /* 0x000fce00087fe4ff */
[----:B------:R3:W-:Y:S02]  /*02e0*/  UTMACCTL.PF [UR10] ;  /* 0x000000000a0079b9 */ /* 0x0007e40008040000 */
[----:B------:R3:W-:Y:S02]  /*02f0*/  UTMACCTL.PF [UR6] ;  /* 0x00000000060079b9 */ /* 0x0007e40008040000 */
[----:B---3--:R-:W-:Y:S01]  /*0300*/  NOP ;  /* 0x0000000000007918 */ /* 0x008fe20000000000 */
.L_x_5:
[----:B------:R-:W-:Y:S05]  /*0310*/  BSYNC.RECONVERGENT B0 ;  /* 0x0000000000007941 */ /* 0x000fea0003800200 */
.L_x_4:
[----:B------:R-:W-:Y:S04]  /*0320*/  BSSY.RECONVERGENT B0, `(.L_x_6) ;  /* 0x000000a000007945 */ /* 0x000fe80003800200 */
        /* <DEDUP_REMOVED lines=9> */
.L_x_7:
[----:B------:R-:W-:Y:S05]  /*03c0*/  BSYNC.RECONVERGENT B0 ;  /* 0x0000000000007941 */ /* 0x000fea0003800200 */
.L_x_6:
[----:B------:R-:W3:Y:S01]  /*03d0*/  LDCU.64 UR6, c[0x0][0x888] ;  /* 0x00011100ff0677ac */ /* 0x000ee20008000a00 */
[----:B------:R-:W-:Y:S02]  /*03e0*/  UISETP.EQ.U32.AND UP1, UPT, UR4, URZ, UPT ;  /* 0x000000ff0400728c */ /* 0x000fe4000bf22070 */
[----:B------:R-:W-:Y:S02]  /*03f0*/  UPLOP3.LUT UP2, UPT, UPT, UPT, UPT, 0x80, 0x8 ;  /* 0x000000000008789c */ /* 0x000fe40003f4f070 */
[----:B---3--:R-:W-:-:S04]  /*0400*/  UISETP.NE.U32.AND UP0, UPT, UR6, URZ, UPT ;  /* 0x000000ff0600728c */ /* 0x008fc8000bf05070 */
[----:B------:R-:W-:-:S04]  /*0410*/  UISETP.NE.AND.EX UP0, UPT, UR7, URZ, UPT, UP0 ;  /* 0x000000ff0700728c */ /* 0x000fc8000bf05300 */
[----:B------:R-:W-:-:S04]  /*0420*/  UISETP.EQ.OR.EX UP3, UPT, UR5, URZ, !UP0, UP1 ;  /* 0x000000ff0500728c */ /* 0x000fc8000c762710 */
[----:B------:R-:W-:-:S05]  /*0430*/  UP2UR UR50, UPR, URZ, 0x8 ;  /* 0x00000008ff327883 */ /* 0x000fca0008000000 */
[----:B------:R-:W-:Y:S07]  /*0440*/  BRA.U !UP3, `(.L_x_8) ;  /* 0x000000010b207547 */ /* 0x000fee000b800000 */
[----:B------:R-:W-:Y:S01]  /*0450*/  UISETP.NE.U32.AND UP2, UPT, UR4, URZ, UPT ;  /* 0x000000ff0400728c */ /* 0x000fe2000bf45070 */
[----:B-----5:R-:W-:Y:S01]  /*0460*/  FSETP.NEU.AND P0, PT, R49, RZ, PT ;  /* 0x000000ff3100720b */ /* 0x020fe20003f0d000 */
[----:B------:R-:W-:Y:S02]  /*0470*/  USEL UR4, URZ, 0xffffffff, UP0 ;  /* 0xffffffffff047887 */ /* 0x000fe40008000000 */
[----:B------:R-:W-:-:S10]  /*0480*/  UISETP.NE.AND.EX UP2, UPT, UR5, URZ, UPT, UP2 ;  /* 0x000000ff0500728c */ /* 0x000fd4000bf45320 */
[----:B------:R-:W-:Y:S01]  /*0490*/  VOTEU.ANY UP1, P0 ;  /* 0x0000000000ff7886 */ /* 0x000fe20000020100 */
[----:B------:R-:W-:-:S04]  /*04a0*/  @!UP2 USEL UR4, URZ, 0xffffffff, UP1 ;  /* 0xffffffffff04a887 */ /* 0x000fc80008800000 */
[----:B------:R-:W-:-:S04]  /*04b0*/  ULOP3.LUT UR4, UR4, 0x1, URZ, 0xc0, !UPT ;  /* 0x0000000104047892 */ /* 0x000fc8000f8ec0ff */
[----:B------:R-:W-:-:S11]  /*04c0*/  UISETP.NE.U32.AND UP2, UPT, UR4, 0x1, UPT ;  /* 0x000000010400788c */ /* 0x000fd6000bf45070 */
.L_x_8:
[----:B-12---:R-:W1:Y:S01]  /*04d0*/  SHFL.IDX PT, R2, R101, RZ, 0x1f ;  /* 0x00001fff65027589 */ /* 0x006e6200000e0000 */
[----:B------:R-:W-:-:S04]  /*04e0*/  UISETP.NE.AND UP1, UPT, UR8, 0x2, UPT ;  /* 0x000000020800788c */ /* 0x000fc8000bf25270 */
[----:B------:R-:W-:Y:S01]  /*04f0*/  USEL UR6, URZ, 0x1, UP1 ;  /* 0x00000001ff067887 */ /* 0x000fe20008800000 */
[----:B-1----:R-:W-:-:S13]  /*0500*/  ISETP.NE.AND P0, PT, R2, RZ, PT ;  /* 0x000000ff0200720c */ /* 0x002fda0003f05270 */
[----:B------:R-:W-:Y:S05]  /*0510*/  @P0 BRA `(.L_x_9) ;  /* 0x0000000000bc0947 */ /* 0x000fea0003800000 */
[----:B------:R-:W-:Y:S01]  /*0520*/  ELECT P0, URZ, PT ;  /* 0x0000000000ff782f */ /* 0x000fe20003800000 */
[----:B------:R-:W-:-:S12]  /*0530*/  BSSY.RECONVERGENT B0, `(.L_x_9) ;  /* 0x000002d000007945 */ /* 0x000fd80003800200 */
[----:B------:R-:W-:Y:S05]  /*0540*/  @!P0 BRA `(.L_x_10) ;  /* 0x0000000000ac8947 */ /* 0x000fea0003800000 */
[----:B------:R-:W1:Y:S01]  /*0550*/  S2UR UR5, SR_CgaCtaId ;  /* 0x00000000000579c3 */ /* 0x000e620000008800 */
[----:B------:R-:W-:Y:S01]  /*0560*/  UMOV UR7, 0x400 ;  /* 0x0000040000077882 */ /* 0x000fe20000000000 */
[----:B------:R-:W-:Y:S02]  /*0570*/  UMOV UR4, 0x1 ;  /* 0x0000000100047882 */ /* 0x000fe40000000000 */
[----:B------:R-:W-:-:S04]  /*0580*/  UIADD3 UR10, UPT, UPT, -UR4, 0x100000, URZ ;  /* 0x00100000040a7890 */ /* 0x000fc8000fffe1ff */
[----:B------:R-:W-:Y:S02]  /*0590*/  USHF.L.U32 UR11, UR10, 0xb, URZ ;  /* 0x0000000b0a0b7899 */ /* 0x000fe400080006ff */
[----:B------:R-:W-:Y:S02]  /*05a0*/  USHF.L.U32 UR10, UR10, 0x1, URZ ;  /* 0x000000010a0a7899 */ /* 0x000fe400080006ff */
[----:B-1----:R-:W-:Y:S01]  /*05b0*/  ULEA UR5, UR5, UR7, 0x18 ;  /* 0x0000000705057291 */ /* 0x002fe2000f8ec0ff */
[----:B------:R-:W1:Y:S11]  /*05c0*/  FENCE.VIEW.ASYNC.S ;  /* 0x00000000000073c6 */ /* 0x000e760000000000 */
[----:B-1----:R1:W2:Y:S01]  /*05d0*/  SYNCS.EXCH.64 URZ, [UR5], UR10 ;  /* 0x0000000a05ff75b2 */ /* 0x0022a20008000100 */
[----:B------:R1:W3:Y:S01]  /*05e0*/  SYNCS.EXCH.64 URZ, [UR5+0x88], UR10 ;  /* 0x0000880a05ff75b2 */ /* 0x0002e20008000100 */
[----:B------:R1:W4:Y:S01]  /*05f0*/  SYNCS.EXCH.64 URZ, [UR5+0x8], UR10 ;  /* 0x0000080a05ff75b2 */ /* 0x0003220008000100 */
[----:B------:R1:W1:Y:S01]  /*0600*/  SYNCS.EXCH.64 URZ, [UR5+0x90], UR10 ;  /* 0x0000900a05ff75b2 */ /* 0x0002620008000100 */
        /* <DEDUP_REMOVED lines=30> */
[----:B--234-:R-:W-:Y:S01]  /*07f0*/  NOP ;  /* 0x0000000000007918 */ /* 0x01cfe20000000000 */
.L_x_10:
[----:B-1----:R-:W-:Y:S05]  /*0800*/  BSYNC.RECONVERGENT B0 ;  /* 0x0000000000007941 */ /* 0x002fea0003800200 */
.L_x_9:
[----:B------:R-:W1:Y:S01]  /*0810*/  SHFL.IDX PT, R2, R101, RZ, 0x1f ;  /* 0x00001fff65027589 */ /* 0x000e6200000e0000 */
[----:B------:R-:W-:Y:S01]  /*0820*/  NOP ;  /* 0x0000000000007918 */ /* 0x000fe20000000000 */
[----:B-1----:R-:W-:-:S13]  /*0830*/  ISETP.NE.AND P0, PT, R2, 0x1, PT ;  /* 0x000000010200780c */ /* 0x002fda0003f05270 */
[----:B------:R-:W-:Y:S05]  /*0840*/  @P0 BRA `(.L_x_11) ;  /* 0x0000000000480947 */ /* 0x000fea0003800000 */
[----:B------:R-:W1:Y:S01]  /*0850*/  S2UR UR7, SR_CgaCtaId ;  /* 0x00000000000779c3 */ /* 0x000e620000008800 */
[----:B------:R-:W-:Y:S01]  /*0860*/  UMOV UR9, 0x400 ;  /* 0x0000040000097882 */ /* 0x000fe20000000000 */
[----:B------:R-:W-:Y:S01]  /*0870*/  UMOV UR5, 0x20 ;  /* 0x0000002000057882 */ /* 0x000fe20000000000 */
[----:B------:R-:W-:Y:S01]  /*0880*/  UMOV UR4, 0x80 ;  /* 0x0000008000047882 */ /* 0x000fe20000000000 */
[----:B------:R-:W-:-:S04]  /*0890*/  UIADD3 UR10, UPT, UPT, -UR5, 0x100000, URZ ;  /* 0x00100000050a7890 */ /* 0x000fc8000fffe1ff */
[----:B------:R-:W-:Y:S02]  /*08a0*/  USHF.L.U32 UR11, UR10, 0xb, URZ ;  /* 0x0000000b0a0b7899 */ /* 0x000fe400080006ff */
[----:B------:R-:W-:Y:S02]  /*08b0*/  USHF.L.U32 UR10, UR10, 0x1, URZ ;  /* 0x000000010a0a7899 */ /* 0x000fe400080006ff */
[----:B------:R-:W-:-:S04]  /*08c0*/  UIADD3 UR4, UPT, UPT, -UR4, 0x100000, URZ ;  /* 0x0010000004047890 */ /* 0x000fc8000fffe1ff */
[----:B------:R-:W-:Y:S02]  /*08d0*/  USHF.L.U32 UR5, UR4, 0xb, URZ ;  /* 0x0000000b04057899 */ /* 0x000fe400080006ff */
[----:B------:R-:W-:Y:S01]  /*08e0*/  USHF.L.U32 UR4, UR4, 0x1, URZ ;  /* 0x0000000104047899 */ /* 0x000fe200080006ff */
[----:B------:R-:W-:Y:S01]  /*08f0*/  ELECT P0, URZ, PT ;  /* 0x0000000000ff782f */ /* 0x000fe20003800000 */
[----:B-1----:R-:W-:Y:S01]  /*0900*/  ULEA UR7, UR7, UR9, 0x18 ;  /* 0x0000000907077291 */ /* 0x002fe2000f8ec0ff */
[----:B------:R-:W1:Y:S11]  /*0910*/  FENCE.VIEW.ASYNC.S ;  /* 0x00000000000073c6 */ /* 0x000e760000000000 */
[----:B-1----:R1:W2:Y:S01]  /*0920*/  SYNCS.EXCH.64 URZ, [UR7+0x110], UR10 ;  /* 0x0001100a07ff75b2 */ /* 0x0022a20008000100 */
[----:B------:R1:W3:Y:S01]  /*0930*/  SYNCS.EXCH.64 URZ, [UR7+0x120], UR4 ;  /* 0x0001200407ff75b2 */ /* 0x0002e20008000100 */
[----:B------:R1:W4:Y:S01]  /*0940*/  SYNCS.EXCH.64 URZ, [UR7+0x118], UR10 ;  /* 0x0001180a07ff75b2 */ /* 0x0003220008000100 */
[----:B------:R1:W1:Y:S01]  /*0950*/  SYNCS.EXCH.64 URZ, [UR7+0x128], UR4 ;  /* 0x0001280407ff75b2 */ /* 0x0002620008000100 */
[----:B------:R-:W-:Y:S01]  /*0960*/  NOP ;  /* 0x0000000000007918 */ /* 0x000fe20000000000 */
.L_x_11:
[----:B------:R-:W2:Y:S01]  /*0970*/  SHFL.IDX PT, R2, R101, RZ, 0x1f ;  /* 0x00001fff65027589 */ /* 0x000ea200000e0000 */
[----:B------:R-:W-:Y:S01]  /*0980*/  NOP ;  /* 0x0000000000007918 */ /* 0x000fe20000000000 */
[----:B--2---:R-:W-:-:S13]  /*0990*/  ISETP.NE.AND P0, PT, R2, 0x3, PT ;  /* 0x000000030200780c */ /* 0x004fda0003f05270 */
[----:B------:R-:W-:Y:S05]  /*09a0*/  @P0 BRA `(.L_x_12) ;  /* 0x0000000000300947 */ /* 0x000fea0003800000 */
[----:B-1----:R-:W1:Y:S01]  /*09b0*/  S2UR UR5, SR_CgaCtaId ;  /* 0x00000000000579c3 */ /* 0x002e620000008800 */
[----:B------:R-:W-:Y:S01]  /*09c0*/  UMOV UR7, 0x400 ;  /* 0x0000040000077882 */ /* 0x000fe20000000000 */
[----:B------:R-:W-:Y:S01]  /*09d0*/  UMOV UR4, 0x20 ;  /* 0x0000002000047882 */ /* 0x000fe20000000000 */
[----:B------:R-:W-:Y:S01]  /*09e0*/  ELECT P0, URZ, PT ;  /* 0x0000000000ff782f */ /* 0x000fe20003800000 */
[----:B------:R-:W-:-:S04]  /*09f0*/  UIADD3 UR10, UPT, UPT, -UR4, 0x100000, URZ ;  /* 0x00100000040a7890 */ /* 0x000fc8000fffe1ff */
[----:B------:R-:W-:Y:S02]  /*0a00*/  USHF.L.U32 UR11, UR10, 0xb, URZ ;  /* 0x0000000b0a0b7899 */ /* 0x000fe400080006ff */
[----:B------:R-:W-:Y:S02]  /*0a10*/  USHF.L.U32 UR10, UR10, 0x1, URZ ;  /* 0x000000010a0a7899 */ /* 0x000fe400080006ff */
[----:B-1----:R-:W-:Y:S01]  /*0a20*/  ULEA UR5, UR5, UR7, 0x18 ;  /* 0x0000000705057291 */ /* 0x002fe2000f8ec0ff */
[----:B------:R-:W1:Y:S11]  /*0a30*/  FENCE.VIEW.ASYNC.S ;  /* 0x00000000000073c6 */ /* 0x000e760000000000 */
[----:B-1----:R2:W1:Y:S01]  /*0a40*/  SYNCS.EXCH.64 URZ, [UR5+0x130], UR10 ;  /* 0x0001300a05ff75b2 */ /* 0x0024620008000100 */
[----:B------:R2:W1:Y:S02]  /*0a50*/  SYNCS.EXCH.64 URZ, [UR5+0x138], UR10 ;  /* 0x0001380a05ff75b2 */ /* 0x0004640008000100 */
[----:B--2---:R-:W-:Y:S01]  /*0a60*/  NOP ;  /* 0x0000000000007918 */ /* 0x004fe20000000000 */
.L_x_12:
[----:B------:R-:W2:Y:S01]  /*0a70*/  SHFL.IDX PT, R2, R101, RZ, 0x1f ;  /* 0x00001fff65027589 */ /* 0x000ea200000e0000 */
[----:B------:R-:W-:Y:S01]  /*0a80*/  NOP ;  /* 0x0000000000007918 */ /* 0x000fe20000000000 */
[----:B--2---:R-:W-:-:S13]  /*0a90*/  ISETP.NE.AND P0, PT, R2, 0x4, PT ;  /* 0x000000040200780c */ /* 0x004fda0003f05270 */
[----:B------:R-:W-:Y:S05]  /*0aa0*/  @P0 BRA `(.L_x_13) ;  /* 0x00000000004c0947 */ /* 0x000fea0003800000 */
[----:B-1----:R-:W1:Y:S01]  /*0ab0*/  S2UR UR5, SR_CgaCtaId ;  /* 0x00000000000579c3 */ /* 0x002e620000008800 */
[----:B------:R-:W-:Y:S01]  /*0ac0*/  UMOV UR9, 0x100 ;  /* 0x0000010000097882 */ /* 0x000fe20000000000 */
[----:B------:R-:W-:Y:S01]  /*0ad0*/  UMOV UR7, 0x400 ;  /* 0x0000040000077882 */ /* 0x000fe20000000000 */
[----:B------:R-:W-:Y:S01]  /*0ae0*/  USEL UR9, UR9, 0xe0, UP2 ;  /* 0x000000e009097887 */ /* 0x000fe20009000000 */
[----:B------:R-:W-:Y:S01]  /*0af0*/  UMOV UR4, 0x1 ;  /* 0x0000000100047882 */ /* 0x000fe20000000000 */
[----:B------:R-:W-:Y:S01]  /*0b00*/  ELECT P0, URZ, PT ;  /* 0x0000000000ff782f */ /* 0x000fe20003800000 */
[----:B------:R-:W-:-:S04]  /*0b10*/  UIADD3 UR10, UPT, UPT, -UR4, 0x100000, URZ ;  /* 0x00100000040a7890 */ /* 0x000fc8000fffe1ff */
[----:B------:R-:W-:Y:S02]  /*0b20*/  USHF.L.U32 UR11, UR10, 0xb, URZ ;  /* 0x0000000b0a0b7899 */ /* 0x000fe400080006ff */
[----:B------:R-:W-:Y:S02]  /*0b30*/  USHF.L.U32 UR10, UR10, 0x1, URZ ;  /* 0x000000010a0a7899 */ /* 0x000fe400080006ff */
[----:B------:R-:W-:-:S04]  /*0b40*/  UIADD3 UR12, UPT, UPT, -UR9, 0x100000, URZ ;  /* 0x00100000090c7890 */ /* 0x000fc8000fffe1ff */
[----:B------:R-:W-:Y:S02]  /*0b50*/  USHF.L.U32 UR13, UR12, 0xb, URZ ;  /* 0x0000000b0c0d7899 */ /* 0x000fe400080006ff */
[----:B------:R-:W-:Y:S02]  /*0b60*/  USHF.L.U32 UR12, UR12, 0x1, URZ ;  /* 0x000000010c0c7899 */ /* 0x000fe400080006ff */
[----:B-1----:R-:W-:Y:S01]  /*0b70*/  ULEA UR5, UR5, UR7, 0x18 ;  /* 0x0000000705057291 */ /* 0x002fe2000f8ec0ff */
[----:B------:R-:W1:Y:S11]  /*0b80*/  FENCE.VIEW.ASYNC.S ;  /* 0x00000000000073c6 */ /* 0x000e760000000000 */
[----:B-1----:R2:W1:Y:S01]  /*0b90*/  SYNCS.EXCH.64 URZ, [UR5+0x140], UR10 ;  /* 0x0001400a05ff75b2 */ /* 0x0024620008000100 */
[----:B------:R2:W1:Y:S01]  /*0ba0*/  SYNCS.EXCH.64 URZ, [UR5+0x150], UR12 ;  /* 0x0001500c05ff75b2 */ /* 0x0004620008000100 */
[----:B------:R2:W1:Y:S01]  /*0bb0*/  SYNCS.EXCH.64 URZ, [UR5+0x148], UR10 ;  /* 0x0001480a05ff75b2 */ /* 0x0004620008000100 */
[----:B------:R2:W1:Y:S02]  /*0bc0*/  SYNCS.EXCH.64 URZ, [UR5+0x158], UR12 ;  /* 0x0001580c05ff75b2 */ /* 0x0004640008000100 */
[----:B--2---:R-:W-:Y:S01]  /*0bd0*/  NOP ;  /* 0x0000000000007918 */ /* 0x004fe20000000000 */
.L_x_13:
[----:B------:R-:W2:Y:S01]  /*0be0*/  SHFL.IDX PT, R2, R101, RZ, 0x1f ;  /* 0x00001fff65027589 */ /* 0x000ea200000e0000 */
[----:B------:R-:W-:Y:S01]  /*0bf0*/  NOP ;  /* 0x0000000000007918 */ /* 0x000fe20000000000 */
[----:B--2---:R-:W-:-:S13]  /*0c00*/  ISETP.NE.AND P0, PT, R2, 0x5, PT ;  /* 0x000000050200780c */ /* 0x004fda0003f05270 */
[----:B------:R-:W-:Y:S05]  /*0c10*/  @P0 BRA `(.L_x_14) ;  /* 0x0000000000580947 */ /* 0x000fea0003800000 */
[----:B-1----:R-:W1:Y:S01]  /*0c20*/  S2UR UR7, SR_CgaCtaId ;  /* 0x00000000000779c3 */ /* 0x002e620000008800 */
        /* <DEDUP_REMOVED lines=12> */
[----:B-1----:R2:W1:Y:S01]  /*0cf0*/  SYNCS.EXCH.64 URZ, [UR7+0x160], UR10 ;  /* 0x0001600a07ff75b2 */ /* 0x0024620008000100 */
[----:B------:R2:W1:Y:S01]  /*0d00*/  SYNCS.EXCH.64 URZ, [UR7+0x180], UR4 ;  /* 0x0001800407ff75b2 */ /* 0x0004620008000100 */
[----:B------:R2:W1:Y:S01]  /*0d10*/  SYNCS.EXCH.64 URZ, [UR7+0x168], UR10 ;  /* 0x0001680a07ff75b2 */ /* 0x0004620008000100 */
[----:B------:R2:W1:Y:S01]  /*0d20*/  SYNCS.EXCH.64 URZ, [UR7+0x188], UR4 ;  /* 0x0001880407ff75b2 */ /* 0x0004620008000100 */
[----:B------:R2:W1:Y:S01]  /*0d30*/  SYNCS.EXCH.64 URZ, [UR7+0x170], UR10 ;  /* 0x0001700a07ff75b2 */ /* 0x0004620008000100 */
[----:B------:R2:W1:Y:S01]  /*0d40*/  SYNCS.EXCH.64 URZ, [UR7+0x190], UR4 ;  /* 0x0001900407ff75b2 */ /* 0x0004620008000100 */
[----:B------:R2:W1:Y:S01]  /*0d50*/  SYNCS.EXCH.64 URZ, [UR7+0x178], UR10 ;  /* 0x0001780a07ff75b2 */ /* 0x0004620008000100 */
[----:B------:R2:W1:Y:S02]  /*0d60*/  SYNCS.EXCH.64 URZ, [UR7+0x198], UR4 ;  /* 0x0001980407ff75b2 */ /* 0x0004640008000100 */
[----:B--2---:R-:W-:Y:S01]  /*0d70*/  NOP ;  /* 0x0000000000007918 */ /* 0x004fe20000000000 */
.L_x_14:
        /* <DEDUP_REMOVED lines=18> */
.L_x_15:
[----:B-1----:R-:W1:Y:S01]  /*0ea0*/  S2UR UR5, SR_CTAID.X ;  /* 0x00000000000579c3 */ /* 0x002e620000002500 */
[----:B------:R-:W-:-:S05]  /*0eb0*/  CS2R.32 R96, SR_CgaSize ;  /* 0x0000000000607805 */ /* 0x000fca0000008a00 */
[----:B------:R-:W-:-:S05]  /*0ec0*/  IMAD R96, R96, -0xa0, RZ ;  /* 0xffffff6060607824 */ /* 0x000fca00078e02ff */
[----:B------:R-:W-:-:S14]  /*0ed0*/  R2UR UR9, R96 ;  /* 0x00000000600972ca */ /* 0x000fdc00000e0000 */
[----:B------:R-:W2:Y:S01]  /*0ee0*/  LDCU UR9, c[0x0][UR9+0x2b0] ;  /* 0x00005600090977ac */ /* 0x000ea20008000800 */
[----:B------:R-:W-:Y:S01]  /*0ef0*/  NOP ;  /* 0x0000000000007918 */ /* 0x000fe20000000000 */
[----:B------:R-:W-:-:S05]  /*0f00*/  CS2R.32 R96, SR_CgaSize ;  /* 0x0000000000607805 */ /* 0x000fca0000008a00 */
[----:B------:R-:W-:-:S05]  /*0f10*/  IMAD R96, R96, -0xa0, RZ ;  /* 0xffffff6060607824 */ /* 0x000fca00078e02ff */
[----:B------:R-:W-:-:S14]  /*0f20*/  R2UR UR7, R96 ;  /* 0x00000000600772ca */ /* 0x000fdc00000e0000 */
[----:B------:R-:W3:Y:S01]  /*0f30*/  LDCU UR7, c[0x0][UR7+0x2b4] ;  /* 0x00005680070777ac */ /* 0x000ee20008000800 */
[----:B------:R-:W4:Y:S08]  /*0f40*/  S2UR UR4, SR_CTAID.Y ;  /* 0x00000000000479c3 */ /* 0x000f300000002600 */
[----:B------:R-:W3:Y:S01]  /*0f50*/  LDC R9, c[0x0][0xb24] ;  /* 0x0002c900ff097b82 */ /* 0x000ee20000000800 */
[----:B-1----:R-:W-:-:S02]  /*0f60*/  I2FP.F32.U32 R4, UR5 ;  /* 0x0000000500047c45 */ /* 0x002fc40008201000 */
[----:B------:R-:W-:-:S05]  /*0f70*/  CS2R.32 R5, SR_CgaSize ;  /* 0x0000000000057805 */ /* 0x000fca0000008a00 */
[----:B------:R-:W-:-:S06]  /*0f80*/  IMAD R5, R5, -0xa0, RZ ;  /* 0xffffff6005057824 */ /* 0x000fcc00078e02ff */
[----:B------:R-:W1:Y:S01]  /*0f90*/  LDC R5, c[0x0][R5+0x2a0] ;  /* 0x0000a80005057b82 */ /* 0x000e620000000800 */
[----:B------:R-:W-:Y:S01]  /*0fa0*/  MOV R21, UR5 ;  /* 0x0000000500157c02 */ /* 0x000fe20008000f00 */
[----:B--2---:R-:W-:Y:S01]  /*0fb0*/  FMUL R4, R4, UR9 ;  /* 0x0000000904047c20 */ /* 0x004fe20008400000 */
[----:B----4-:R-:W-:Y:S02]  /*0fc0*/  I2FP.F32.U32 R2, UR4 ;  /* 0x0000000400027c45 */ /* 0x010fe40008201000 */
[----:B------:R-:W-:-:S05]  /*0fd0*/  CS2R.32 R3, SR_CgaSize ;  /* 0x0000000000037805 */ /* 0x000fca0000008a00 */
[----:B------:R-:W-:-:S06]  /*0fe0*/  IMAD R3, R3, -0xa0, RZ ;  /* 0xffffff6003037824 */ /* 0x000fcc00078e02ff */
[----:B------:R-:W2:Y:S01]  /*0ff0*/  LDC R3, c[0x0][R3+0x2a4] ;  /* 0x0000a90003037b82 */ /* 0x000ea20000000800 */
[----:B------:R-:W4:Y:S01]  /*1000*/  F2I.U32.TRUNC.NTZ R96, R4 ;  /* 0x0000000400607305 */ /* 0x000f22000020f000 */
[----:B------:R-:W-:Y:S01]  /*1010*/  MOV R20, UR4 ;  /* 0x0000000400147c02 */ /* 0x000fe20008000f00 */
[----:B---3--:R-:W-:-:S05]  /*1020*/  FMUL R2, R2, UR7 ;  /* 0x0000000702027c20 */ /* 0x008fca0008400000 */
[----:B------:R-:W-:Y:S01]  /*1030*/  BAR.SYNC.DEFER_BLOCKING 0x0 ;  /* 0x0000000000007b1d */ /* 0x000fe20000010000 */
[----:B------:R-:W-:-:S05]  /*1040*/  ISETP.GE.AND P0, PT, R9, 0x1, PT ;  /* 0x000000010900780c */ /* 0x000fca0003f06270 */
[----:B------:R-:W3:Y:S02]  /*1050*/  F2I.U32.TRUNC.NTZ R94, R2 ;  /* 0x00000002005e7305 */ /* 0x000ee4000020f000 */
[----:B------:R-:W2:Y:S01]  /*1060*/  S2UR UR36, SR_CTAID.Z ;  /* 0x00000000002479c3 */ /* 0x000ea20000002700 */
[----:B----4-:R-:W-:-:S05]  /*1070*/  IADD3 R96, PT, PT, -R96, RZ, RZ ;  /* 0x000000ff60607210 */ /* 0x010fca0007ffe1ff */
[----:B-1----:R-:W-:Y:S01]  /*1080*/  IMAD R96, R5, R96, UR5 ;  /* 0x0000000505607e24 */ /* 0x002fe2000f8e0260 */
[----:B---3--:R-:W-:-:S05]  /*1090*/  IADD3 R94, PT, PT, -R94, RZ, RZ ;  /* 0x000000ff5e5e7210 */ /* 0x008fca0007ffe1ff */
[----:B--2---:R-:W-:Y:S01]  /*10a0*/  IMAD R94, R3, R94, UR4 ;  /* 0x00000004035e7e24 */ /* 0x004fe2000f8e025e */
[----:B------:R-:W-:Y:S06]  /*10b0*/  @!P0 BRA `(.L_x_16) ;  /* 0x0000000000b88947 */ /* 0x000fec0003800000 */
[----:B------:R-:W1:Y:S01]  /*10c0*/  LDC.64 R4, c[0x0][0xb18] ;  /* 0x0002c600ff047b82 */ /* 0x000e620000000a00 */
[----:B------:R-:W-:-:S07]  /*10d0*/  ISETP.NE.AND P0, PT, R9, 0x1, PT ;  /* 0x000000010900780c */ /* 0x000fce0003f05270 */
[----:B------:R-:W2:Y:S08]  /*10e0*/  LDC R10, c[0x0][0xb0c] ;  /* 0x0002c300ff0a7b82 */ /* 0x000eb00000000800 */
[----:B------:R-:W3:Y:S08]  /*10f0*/  LDC R11, c[0x0][0x370] ;  /* 0x0000dc00ff0b7b82 */ /* 0x000ef00000000800 */
[----:B------:R-:W4:Y:S01]  /*1100*/  LDC R12, c[0x0][0x374] ;  /* 0x0000dd00ff0c7b82 */ /* 0x000f220000000800 */
[----:B-1----:R-:W-:-:S07]  /*1110*/  ISETP.NE.AND P1, PT, R4, 0x1, PT ;  /* 0x000000010400780c */ /* 0x002fce0003f25270 */
[----:B------:R-:W3:Y:S01]  /*1120*/  LDC.64 R6, c[0x0][0xb10] ;  /* 0x0002c400ff067b82 */ /* 0x000ee20000000a00 */
[----:B--2---:R-:W-:-:S07]  /*1130*/  ISETP.NE.AND P2, PT, R10, 0x1, PT ;  /* 0x000000010a00780c */ /* 0x004fce0003f45270 */
[----:B------:R-:W1:Y:S08]  /*1140*/  LDC R8, c[0x0][0xb20] ;  /* 0x0002c800ff087b82 */ /* 0x000e700000000800 */
[----:B------:R-:W2:Y:S01]  /*1150*/  LDC.64 R2, c[0x0][0xb28] ;  /* 0x0002ca00ff027b82 */ /* 0x000ea20000000a00 */
[----:B----4-:R-:W-:-:S04]  /*1160*/  IMAD.HI.U32 R13, R12, R5, RZ ;  /* 0x000000050c0d7227 */ /* 0x010fc800078e00ff */
[----:B------:R-:W-:-:S04]  /*1170*/  IMAD.HI.U32 R5, R20, R5, RZ ;  /* 0x0000000514057227 */ /* 0x000fc800078e00ff */
[----:B---3--:R-:W-:-:S04]  /*1180*/  IMAD.HI.U32 R14, R11, R6, RZ ;  /* 0x000000060b0e7227 */ /* 0x008fc800078e00ff */
[C---:B------:R-:W-:Y:S01]  /*1190*/  IMAD.HI.U32 R16, R21.reuse, R6, RZ ;  /* 0x0000000615107227 */ /* 0x040fe200078e00ff */
[-C--:B------:R-:W-:Y:S02]  /*11a0*/  @P2 SHF.R.U32.HI R11, RZ, R7.reuse, R14 ;  /* 0x00000007ff0b2219 */ /* 0x080fe4000001160e */
[-C--:B-1----:R-:W-:Y:S02]  /*11b0*/  @P1 SHF.R.U32.HI R12, RZ, R8.reuse, R13 ;  /* 0x00000008ff0c1219 */ /* 0x082fe4000001160d */
[----:B------:R-:W-:Y:S02]  /*11c0*/  SHF.R.U32.HI R5, RZ, R8, R5 ;  /* 0x00000008ff057219 */ /* 0x000fe40000011605 */
[----:B------:R-:W-:Y:S02]  /*11d0*/  SHF.R.U32.HI R16, RZ, R7, R16 ;  /* 0x00000007ff107219 */ /* 0x000fe40000011610 */
[----:B------:R-:W-:Y:S01]  /*11e0*/  SEL R5, R20, R5, !P1 ;  /* 0x0000000514057207 */ /* 0x000fe20004800000 */
[----:B--2---:R-:W-:Y:S01]  /*11f0*/  IMAD.HI.U32 R14, R12, R2, RZ ;  /* 0x000000020c0e7227 */ /* 0x004fe200078e00ff */
[----:B------:R-:W-:-:S02]  /*1200*/  SEL R7, R21, R16, !P2 ;  /* 0x0000001015077207 */ /* 0x000fc40005000000 */
[----:B------:R-:W-:Y:S01]  /*1210*/  IADD3 R13, PT, PT, -R5, RZ, RZ ;  /* 0x000000ff050d7210 */ /* 0x000fe20007ffe1ff */
[----:B------:R-:W-:Y:S01]  /*1220*/  IMAD.HI.U32 R6, R11, R2, RZ ;  /* 0x000000020b067227 */ /* 0x000fe200078e00ff */
[----:B------:R-:W-:-:S03]  /*1230*/  @P0 SHF.R.U32.HI R12, RZ, R3, R14 ;  /* 0x00000003ff0c0219 */ /* 0x000fc6000001160e */
[----:B------:R-:W-:Y:S01]  /*1240*/  IMAD R13, R4, R13, R20 ;  /* 0x0000000d040d7224 */ /* 0x000fe200078e0214 */
[----:B------:R-:W-:Y:S01]  /*1250*/  @P0 SHF.R.U32.HI R11, RZ, R3, R6 ;  /* 0x00000003ff0b0219 */ /* 0x000fe20000011606 */
[----:B------:R-:W-:-:S04]  /*1260*/  IMAD R12, R12, R9, RZ ;  /* 0x000000090c0c7224 */ /* 0x000fc800078e02ff */
[----:B------:R-:W-:Y:S01]  /*1270*/  IMAD R6, R11, R9, RZ ;  /* 0x000000090b067224 */ /* 0x000fe200078e02ff */
[----:B------:R-:W-:-:S04]  /*1280*/  ISETP.GE.AND P1, PT, R5, R12, PT ;  /* 0x0000000c0500720c */ /* 0x000fc80003f26270 */
[----:B------:R-:W-:Y:S01]  /*1290*/  ISETP.GE.OR P1, PT, R7, R6, P1 ;  /* 0x000000060700720c */ /* 0x000fe20000f26670 */
[----:B------:R-:W-:-:S05]  /*12a0*/  IMAD.HI.U32 R6, R5, R2, RZ ;  /* 0x0000000205067227 */ /* 0x000fca00078e00ff */
[----:B------:R-:W-:-:S04]  /*12b0*/  SHF.R.U32.HI R6, RZ, R3, R6 ;  /* 0x00000003ff067219 */ /* 0x000fc80000011606 */
[----:B------:R-:W-:-:S03]  /*12c0*/  SEL R6, R5, R6, !P0 ;  /* 0x0000000605067207 */ /* 0x000fc60004000000 */
[----:B------:R-:W-:Y:S01]  /*12d0*/  @!P1 IMAD.HI.U32 R8, R7, R2, RZ ;  /* 0x0000000207089227 */ /* 0x000fe200078e00ff */
[----:B------:R-:W-:-:S04]  /*12e0*/  IADD3 R2, PT, PT, -R6, RZ, RZ ;  /* 0x000000ff06027210 */ /* 0x000fc80007ffe1ff */
[----:B------:R-:W-:Y:S01]  /*12f0*/  @!P1 SHF.R.U32.HI R8, RZ, R3, R8 ;  /* 0x00000003ff089219 */ /* 0x000fe20000011608 */
[----:B------:R-:W-:-:S03]  /*1300*/  IMAD R2, R9, R2, R5 ;  /* 0x0000000209027224 */ /* 0x000fc600078e0205 */
[----:B------:R-:W-:-:S05]  /*1310*/  @!P1 SEL R3, R7, R8, !P0 ;  /* 0x0000000807039207 */ /* 0x000fca0004000000 */
[--C-:B------:R-:W-:Y:S02]  /*1320*/  @!P1 IMAD.IADD R6, R6, 0x1, -R3.reuse ;  /* 0x0000000106069824 */ /* 0x100fe400078e0a03 */
[----:B------:R-:W-:Y:S01]  /*1330*/  @!P1 IMAD R3, R2, R11, R3 ;  /* 0x0000000b02039224 */ /* 0x000fe200078e0203 */
[----:B------:R-:W-:Y:S01]  /*1340*/  IADD3 R2, PT, PT, -R7, RZ, RZ ;  /* 0x000000ff07027210 */ /* 0x000fe20007ffe1ff */
[----:B------:R-:W-:Y:S02]  /*1350*/  @!P1 IMAD R5, R6, R9, R7 ;  /* 0x0000000906059224 */ /* 0x000fe400078e0207 */
[----:B------:R-:W-:Y:S02]  /*1360*/  @!P1 IMAD.MOV.U32 R7, RZ, RZ, R3 ;  /* 0x000000ffff079224 */ /* 0x000fe400078e0003 */
[----:B------:R-:W-:Y:S02]  /*1370*/  IMAD R2, R10, R2, R21 ;  /* 0x000000020a027224 */ /* 0x000fe400078e0215 */
[----:B------:R-:W-:-:S02]  /*1380*/  IMAD R20, R5, R4, R13 ;  /* 0x0000000405147224 */ /* 0x000fc400078e020d */
[----:B------:R-:W-:Y:S02]  /*1390*/  IMAD R21, R7, R10, R2 ;  /* 0x0000000a07157224 */ /* 0x000fe400078e0202 */
.L_x_16:
[----:B------:R-:W1:Y:S01]  /*13a0*/  LDCU UR4, c[0x0][0xb30] ;  /* 0x00016600ff0477ac */ /* 0x000e620008000800 */
[----:B------:R-:W2:Y:S08]  /*13b0*/  S2UR UR37, SR_CgaCtaId ;  /* 0x00000000002579c3 */ /* 0x000eb00000008800 */
[----:B------:R-:W3:Y:S01]  /*13c0*/  LDC R40, c[0x0][0xb24] ;  /* 0x0002c900ff287b82 */ /* 0x000ee20000000800 */
[----:B-1----:R-:W-:-:S09]  /*13d0*/  UISETP.NE.AND UP1, UPT, UR4, 0x1, UPT ;  /* 0x000000010400788c */ /* 0x002fd2000bf25270 */
[----:B--2---:R-:W-:Y:S05]  /*13e0*/  BRA.U UP1, `(.L_x_17) ;  /* 0x0000000101407547 */ /* 0x004fea000b800000 */
[----:B------:R-:W1:Y:S08]  /*13f0*/  LDC.64 R4, c[0x0][0xb10] ;  /* 0x0002c400ff047b82 */ /* 0x000e700000000a00 */
[----:B------:R-:W2:Y:S08]  /*1400*/  LDC.64 R2, c[0x0][0xb18] ;  /* 0x0002c600ff027b82 */ /* 0x000eb00000000a00 */
[----:B------:R-:W4:Y:S08]  /*1410*/  LDC R6, c[0x0][0xb20] ;  /* 0x0002c800ff067b82 */ /* 0x000f300000000800 */
[----:B------:R-:W3:Y:S01]  /*1420*/  LDC R8, c[0x0][0xb0c] ;  /* 0x0002c300ff087b82 */ /* 0x000ee20000000800 */
[----:B-1----:R-:W-:-:S05]  /*1430*/  IMAD.HI.U32 R4, R21, R4, RZ ;  /* 0x0000000415047227 */ /* 0x002fca00078e00ff */
[----:B------:R-:W-:Y:S01]  /*1440*/  SHF.R.U32.HI R4, RZ, R5, R4 ;  /* 0x00000005ff047219 */ /* 0x000fe20000011604 */
[----:B--2---:R-:W-:Y:S01]  /*1450*/  IMAD.HI.U32 R3, R20, R3, RZ ;  /* 0x0000000314037227 */ /* 0x004fe200078e00ff */
[----:B------:R-:W-:-:S04]  /*1460*/  ISETP.NE.AND P0, PT, R2, 0x1, PT ;  /* 0x000000010200780c */ /* 0x000fc80003f05270 */
[----:B----4-:R-:W-:-:S04]  /*1470*/  SHF.R.U32.HI R3, RZ, R6, R3 ;  /* 0x00000006ff037219 */ /* 0x010fc80000011603 */
[----:B------:R-:W-:Y:S02]  /*1480*/  SEL R3, R20, R3, !P0 ;  /* 0x0000000314037207 */ /* 0x000fe40004000000 */
[----:B---3--:R-:W-:-:S04]  /*1490*/  ISETP.NE.AND P1, PT, R8, 0x1, PT ;  /* 0x000000010800780c */ /* 0x008fc80003f25270 */
[----:B------:R-:W-:-:S05]  /*14a0*/  SEL R4, R21, R4, !P1 ;  /* 0x0000000415047207 */ /* 0x000fca0004800000 */
[----:B------:R-:W-:Y:S02]  /*14b0*/  IMAD.IADD R5, R3, 0x1, -R4 ;  /* 0x0000000103057824 */ /* 0x000fe400078e0a04 */
[----:B------:R-:W-:Y:S02]  /*14c0*/  IMAD.IADD R3, R4, 0x1, -R3 ;  /* 0x0000000104037824 */ /* 0x000fe400078e0a03 */
[----:B------:R-:W-:Y:S02]  /*14d0*/  IMAD R21, R5, R8, R21 ;  /* 0x0000000805157224 */ /* 0x000fe400078e0215 */
[----:B------:R-:W-:-:S07]  /*14e0*/  IMAD R20, R3, R2, R20 ;  /* 0x0000000203147224 */ /* 0x000fce00078e0214 */
.L_x_17:
[----:B------:R-:W-:Y:S01]  /*14f0*/  BAR.SYNC.DEFER_BLOCKING 0x0 ;  /* 0x0000000000007b1d */ /* 0x000fe20000010000 */
[----:B------:R-:W-:Y:S01]  /*1500*/  UISETP.NE.AND UP1, UPT, UR8, 0x2, UPT ;  /* 0x000000020800788c */ /* 0x000fe2000bf25270 */
[----:B------:R-:W-:Y:S02]  /*1510*/  ISETP.NE.OR P5, PT, R0, 0x2, !P5 ;  /* 0x000000020000780c */ /* 0x000fe40006fa5670 */
[----:B------:R-:W-:-:S06]  /*1520*/  LOP3.LUT R2, R108, 0x1f, RZ, 0xc0, !PT ;  /* 0x0000001f6c027812 */ /* 0x000fcc00078ec0ff */
[----:B------:R-:W-:Y:S05]  /*1530*/  BRA.U UP1, `(.L_x_18) ;  /* 0x0000001901347547 */ /* 0x000fea000b800000 */
[----:B------:R-:W1:Y:S01]  /*1540*/  LDCU UR13, c[0x0][0x38c] ;  /* 0x00007180ff0d77ac */ /* 0x000e620008000800 */
[----:B------:R-:W2:Y:S01]  /*1550*/  LDC R9, c[0x0][0x370] ;  /* 0x0000dc00ff097b82 */ /* 0x000ea20000000800 */
[----:B------:R-:W-:Y:S01]  /*1560*/  PLOP3.LUT P1, PT, PT, PT, UP2, 0x80, 0x8 ;  /* 0x000000000008781c */ /* 0x000fe20003f2f028 */
[----:B------:R-:W-:Y:S01]  /*1570*/  HFMA2 R12, -RZ, RZ, 0, 0 ;  /* 0x00000000ff0c7431 */ /* 0x000fe200000001ff */
[----:B------:R-:W-:Y:S01]  /*1580*/  ISETP.EQ.OR P4, PT, R2, RZ, P5 ;  /* 0x000000ff0200720c */ /* 0x000fe20002f82670 */
[----:B------:R-:W-:Y:S01]  /*1590*/  IMAD.MOV.U32 R15, RZ, RZ, 0x1 ;  /* 0x00000001ff0f7424 */ /* 0x000fe200078e00ff */
[----:B------:R-:W-:Y:S01]  /*15a0*/  PLOP3.LUT P1, PT, P1, PT, PT, 0x8, 0x80 ;  /* 0x000000000080781c */ /* 0x000fe20000f2e170 */
[----:B------:R-:W-:Y:S01]  /*15b0*/  IMAD.MOV.U32 R14, RZ, RZ, RZ ;  /* 0x000000ffff0e7224 */ /* 0x000fe200078e00ff */
[----:B------:R-:W-:Y:S01]  /*15c0*/  MOV R8, 0x1 ;  /* 0x0000000100087802 */ /* 0x000fe20000000f00 */
[----:B------:R-:W4:Y:S01]  /*15d0*/  LDC R0, c[0x0][0x374] ;  /* 0x0000dd00ff007b82 */ /* 0x000f220000000800 */
[----:B------:R-:W-:Y:S01]  /*15e0*/  IMAD.MOV.U32 R10, RZ, RZ, RZ ;  /* 0x000000ffff0a7224 */ /* 0x000fe200078e00ff */
[----:B------:R-:W2:Y:S01]  /*15f0*/  LDCU.64 UR22, c[0x0][0x348] ;  /* 0x00006900ff1677ac */ /* 0x000ea20008000a00 */
[----:B------:R-:W-:Y:S01]  /*1600*/  UMOV UR6, URZ ;  /* 0x000000ff00067c82 */ /* 0x000fe20008000000 */
[----:B-1----:R-:W-:-:S04]  /*1610*/  UIADD3 UR5, UPT, UPT, UR13, 0x3f, URZ ;  /* 0x0000003f0d057890 */ /* 0x002fc8000fffe0ff */
[----:B------:R-:W-:-:S04]  /*1620*/  USHF.R.S32.HI UR4, URZ, 0x1f, UR5 ;  /* 0x0000001fff047899 */ /* 0x000fc80008011405 */
[----:B------:R-:W-:-:S04]  /*1630*/  ULEA.HI UR4, UR4, UR5, URZ, 0x6 ;  /* 0x0000000504047291 */ /* 0x000fc8000f8f30ff */
[----:B------:R-:W-:Y:S02]  /*1640*/  USHF.R.S32.HI UR15, URZ, 0x6, UR4 ;  /* 0x00000006ff0f7899 */ /* 0x000fe40008011404 */
[----:B------:R-:W-:Y:S02]  /*1650*/  UIADD3 UR4, UPT, UPT, UR13, -0x1, URZ ;  /* 0xffffffff0d047890 */ /* 0x000fe4000fffe0ff */
[----:B------:R-:W-:Y:S02]  /*1660*/  UISETP.LT.U32.AND UP0, UPT, UR15, 0x11, UPT ;  /* 0x000000110f00788c */ /* 0x000fe4000bf01070 */
[----:B------:R-:W-:Y:S02]  /*1670*/  UISETP.GE.U32.AND UP1, UPT, UR4, -0x7f, UPT ;  /* 0xffffff810400788c */ /* 0x000fe4000bf26070 */
[----:B------:R-:W-:Y:S02]  /*1680*/  USEL UR14, UR15, 0x11, UP0 ;  /* 0x000000110f0e7887 */ /* 0x000fe40008000000 */
[----:B------:R-:W-:-:S02]  /*1690*/  UIADD3 UR13, UPT, UPT, UR13, 0x7e, URZ ;  /* 0x0000007e0d0d7890 */ /* 0x000fc4000fffe0ff */
[----:B------:R-:W-:Y:S02]  /*16a0*/  UIADD3 UR5, UPT, UPT, UR14, -0x1, URZ ;  /* 0xffffffff0e057890 */ /* 0x000fe4000fffe0ff */
[----:B------:R-:W-:-:S03]  /*16b0*/  UIADD3 UR7, UPT, UPT, UR15, -UR14, URZ ;  /* 0x8000000e0f077290 */ /* 0x000fc6000fffe0ff */
[----:B------:R-:W-:-:S04]  /*16c0*/  @UP1 UIADD3 UR5, UPT, UPT, UR14, URZ, URZ ;  /* 0x000000ff0e051290 */ /* 0x000fc8000fffe0ff */
[----:B--2---:R-:W-:-:S12]  /*16d0*/  UIADD3 UR5, UPT, UPT, UR5, 0x1, URZ ;  /* 0x0000000105057890 */ /* 0x004fd8000fffe0ff */
.L_x_36:
[----:B------:R-:W-:Y:S01]  /*16e0*/  UISETP.NE.AND UP0, UPT, UR37, URZ, UPT ;  /* 0x000000ff2500728c */ /* 0x000fe2000bf05270 */
[----:B------:R-:W1:Y:S08]  /*16f0*/  S2UR UR37, SR_CgaCtaId ;  /* 0x00000000002579c3 */ /* 0x000e700000008800 */
[----:B------:R-:W-:Y:S05]  /*1700*/  BRA.U UP0, `(.L_x_19) ;  /* 0x0000000100347547 */ /* 0x000fea000b800000 */
[----:B------:R-:W2:Y:S01]  /*1710*/  S2R R2, SR_CgaCtaId ;  /* 0x0000000000027919 */ /* 0x000ea20000008800 */
[----:B------:R-:W-:-:S04]  /*1720*/  MOV R3, 0x400 ;  /* 0x0000040000037802 */ /* 0x000fc80000000f00 */
[----:B--2---:R-:W-:Y:S02]  /*1730*/  LEA R3, R2, R3, 0x18 ;  /* 0x0000000302037211 */ /* 0x004fe400078ec0ff */
[----:B------:R-:W-:-:S03]  /*1740*/  SHF.L.U32 R2, R8, 0x1f, RZ ;  /* 0x0000001f08027819 */ /* 0x000fc600000006ff */
[----:B------:R-:W-:-:S04]  /*1750*/  IMAD R3, R10, 0x8, R3 ;  /* 0x000000080a037824 */ /* 0x000fc800078e0203 */
[----:B------:R-:W2:Y:S02]  /*1760*/  SYNCS.PHASECHK.TRANS64.TRYWAIT P0, [R3+URZ+0x1b0], R2 ;  /* 0x0001b002030075a7 */ /* 0x000ea400080011ff */
[----:B--2---:R-:W-:Y:S05]  /*1770*/  @!P0 BRA `(.L_x_20) ;  /* 0x0000006000988947 */ /* 0x004fea0003800000 */
.L_x_119:
[----:B------:R-:W-:Y:S01]  /*1780*/  VIADD R10, R10, 0x1 ;  /* 0x000000010a0a7836 */ /* 0x000fe20000000000 */
[----:B------:R2:W-:Y:S04]  /*1790*/  SYNCS.ARRIVE.TRANS64.A1T0 RZ, [R3+URZ+0x1a0], RZ ;  /* 0x0001a0ff03ff79a7 */ /* 0x0005e800081000ff */
[----:B------:R-:W-:-:S04]  /*17a0*/  ISETP.NE.AND P0, PT, R10, 0x2, PT ;  /* 0x000000020a00780c */ /* 0x000fc80003f05270 */
[----:B------:R-:W-:Y:S02]  /*17b0*/  SEL R10, R10, RZ, P0 ;  /* 0x000000ff0a0a7207 */ /* 0x000fe40000000000 */
[----:B--2---:R-:W-:-:S04]  /*17c0*/  SEL R3, RZ, 0x1, P0 ;  /* 0x00000001ff037807 */ /* 0x004fc80000000000 */
[----:B------:R-:W-:-:S07]  /*17d0*/  LOP3.LUT R8, R8, R3, RZ, 0x3c, !PT ;  /* 0x0000000308087212 */ /* 0x000fce00078e3cff */
.L_x_19:
[----:B------:R-:W-:Y:S01]  /*17e0*/  UMOV UR4, 0x400 ;  /* 0x0000040000047882 */ /* 0x000fe20000000000 */
[----:B------:R-:W-:Y:S01]  /*17f0*/  SHF.L.U32 R2, R15, 0x1f, RZ ;  /* 0x0000001f0f027819 */ /* 0x000fe200000006ff */
[----:B-1----:R-:W-:Y:S01]  /*1800*/  ULEA UR4, UR37, UR4, 0x18 ;  /* 0x0000000425047291 */ /* 0x002fe2000f8ec0ff */
[----:B------:R-:W-:Y:S01]  /*1810*/  R2UR UR35, R21 ;  /* 0x00000000152372ca */ /* 0x000fe200000e0000 */
[----:B------:R-:W-:Y:S01]  /*1820*/  UISETP.GE.U32.AND UP0, UPT, UR13, 0x7f, UPT ;  /* 0x0000007f0d00788c */ /* 0x000fe2000bf06070 */
[----:B------:R-:W-:Y:S01]  /*1830*/  R2UR UR11, R20 ;  /* 0x00000000140b72ca */ /* 0x000fe200000e0000 */
[----:B------:R-:W-:Y:S01]  /*1840*/  ULEA UR8, UR6, UR4, 0x3 ;  /* 0x0000000406087291 */ /* 0x000fe2000f8e18ff */
[----:B------:R-:W-:-:S08]  /*1850*/  UMOV UR24, URZ ;  /* 0x000000ff00187c82 */ /* 0x000fd00008000000 */
[----:B------:R1:W2:Y:S01]  /*1860*/  SYNCS.PHASECHK.TRANS64.TRYWAIT P0, [UR8+0x88], R2 ;  /* 0x00008802ff0075a7 */ /* 0x0002a20008001108 */
[----:B------:R-:W-:Y:S02]  /*1870*/  USHF.L.U32 UR35, UR35, 0x6, URZ ;  /* 0x0000000623237899 */ /* 0x000fe400080006ff */
[----:B------:R-:W-:Y:S01]  /*1880*/  USHF.L.U32 UR11, UR11, 0x7, URZ ;  /* 0x000000070b0b7899 */ /* 0x000fe200080006ff */
[----:B------:R-:W-:Y:S11]  /*1890*/  BRA.U !UP0, `(.L_x_21) ;  /* 0x0000000108a87547 */ /* 0x000ff6000b800000 */
[----:B------:R-:W-:Y:S01]  /*18a0*/  UMOV UR16, URZ ;  /* 0x000000ff00107c82 */ /* 0x000fe20008000000 */
[----:B------:R-:W-:-:S05]  /*18b0*/  UMOV UR17, UR6 ;  /* 0x0000000600117c82 */ /* 0x000fca0008000000 */
.L_x_26:
[----:B-1----:R-:W-:Y:S01]  /*18c0*/  ULEA UR33, UR17, UR4, 0x3 ;  /* 0x0000000411217291 */ /* 0x002fe2000f8e18ff */
[----:B--2---:R-:W-:Y:S01]  /*18d0*/  @!P5 MOV R3, 0x3000 ;  /* 0x000030000003d802 */ /* 0x004fe20000000f00 */
[----:B--2---:R-:W-:Y:S10]  /*18e0*/  @P0 BRA `(.L_x_22) ;  /* 0x00000000000c0947 */ /* 0x004ff40003800000 */
[----:B------:R-:W-:-:S04]  /*18f0*/  SHF.L.U32 R5, R15, 0x1f, RZ ;  /* 0x0000001f0f057819 */ /* 0x000fc800000006ff */
[----:B------:R-:W2:Y:S02]  /*1900*/  SYNCS.PHASECHK.TRANS64.TRYWAIT P0, [UR33+0x88], R5 ;  /* 0x00008805ff0075a7 */ /* 0x000ea40008001121 */
[----:B--2---:R-:W-:Y:S05]  /*1910*/  @!P0 BRA `(.L_x_23) ;  /* 0x0000006000448947 */ /* 0x004fea0003800000 */
.L_x_22:
[----:B------:R2:W-:Y:S01]  /*1920*/  @!P5 SYNCS.ARRIVE.TRANS64 RZ, [UR33], R3 ;  /* 0x00000003ffffd9a7 */ /* 0x0005e20008000021 */
[----:B------:R-:W-:Y:S04]  /*1930*/  BSSY.RECONVERGENT B0, `(.L_x_24) ;  /* 0x0000003000007945 */ /* 0x000fe80003800200 */
[----:B------:R-:W-:Y:S05]  /*1940*/  @P4 BRA `(.L_x_25) ;  /* 0x0000000000044947 */ /* 0x000fea0003800000 */
[----:B------:R-:W-:Y:S05]  /*1950*/  BPT.TRAP 0x1 ;  /* 0x000000040000795c */ /* 0x000fea0000300000 */
.L_x_25:
[----:B------:R-:W-:Y:S05]  /*1960*/  BSYNC.RECONVERGENT B0 ;  /* 0x0000000000007941 */ /* 0x000fea0003800200 */
.L_x_24:
[----:B------:R-:W-:Y:S02]  /*1970*/  UIADD3 UR6, UPT, UPT, UR17, 0x1, URZ ;  /* 0x0000000111067890 */ /* 0x000fe4000fffe0ff */
[----:B------:R-:W-:Y:S02]  /*1980*/  ULEA UR32, UR17, UR4, 0xc ;  /* 0x0000000411207291 */ /* 0x000fe4000f8e60ff */
[----:B------:R-:W-:Y:S02]  /*1990*/  UISETP.NE.AND UP0, UPT, UR6, 0x11, UPT ;  /* 0x000000110600788c */ /* 0x000fe4000bf05270 */
[----:B------:R-:W-:Y:S02]  /*19a0*/  UIADD3 UR26, UP1, UPT, UR22, 0x80, URZ ;  /* 0x00000080161a7890 */ /* 0x000fe4000ff3e0ff */
[----:B------:R-:W-:Y:S02]  /*19b0*/  USEL UR9, URZ, 0x1, UP0 ;  /* 0x00000001ff097887 */ /* 0x000fe40008000000 */
[----:B------:R-:W-:-:S02]  /*19c0*/  USEL UR6, UR6, URZ, UP0 ;  /* 0x000000ff06067287 */ /* 0x000fc40008000000 */
[----:B------:R-:W-:Y:S02]  /*19d0*/  UIADD3 UR20, UP0, UPT, UR22, 0x180, URZ ;  /* 0x0000018016147890 */ /* 0x000fe4000ff1e0ff */
[----:B------:R-:W-:Y:S01]  /*19e0*/  ULEA UR8, UR6, UR4, 0x3 ;  /* 0x0000000406087291 */ /* 0x000fe2000f8e18ff */
[----:B------:R-:W-:Y:S01]  /*19f0*/  LOP3.LUT R15, R15, UR9, RZ, 0x3c, !PT ;  /* 0x000000090f0f7c12 */ /* 0x000fe2000f8e3cff */
[----:B------:R-:W-:Y:S02]  /*1a00*/  USHF.L.U32 UR34, UR16, 0x6, URZ ;  /* 0x0000000610227899 */ /* 0x000fe400080006ff */
[----:B------:R-:W-:Y:S01]  /*1a10*/  UIADD3.X UR27, UPT, UPT, URZ, UR23, URZ, UP1, !UPT ;  /* 0x00000017ff1b7290 */ /* 0x000fe20008ffe4ff */
[----:B-1----:R-:W-:Y:S01]  /*1a20*/  SHF.L.U32 R2, R15, 0x1f, RZ ;  /* 0x0000001f0f027819 */ /* 0x002fe200000006ff */
[----:B------:R-:W-:Y:S02]  /*1a30*/  UIADD3 UR32, UPT, UPT, UR32, 0x4400, URZ ;  /* 0x0000440020207890 */ /* 0x000fe4000fffe0ff */
[----:B------:R-:W-:Y:S01]  /*1a40*/  UIADD3.X UR21, UPT, UPT, URZ, UR23, URZ, UP0, !UPT ;  /* 0x00000017ff157290 */ /* 0x000fe200087fe4ff */
[----:B------:R1:W1:Y:S01]  /*1a50*/  SYNCS.PHASECHK.TRANS64.TRYWAIT P0, [UR8+0x88], R2 ;  /* 0x00008802ff0075a7 */ /* 0x0002620008001108 */
[----:B------:R-:W-:Y:S01]  /*1a60*/  ULEA UR8, UR17, UR4, 0xd ;  /* 0x0000000411087291 */ /* 0x000fe2000f8e68ff */
[----:B------:R-:W-:Y:S01]  /*1a70*/  UMOV UR18, 0x0 ;  /* 0x0000000000127882 */ /* 0x000fe20000000000 */
[----:B------:R-:W-:-:S02]  /*1a80*/  UMOV UR19, 0x10000000 ;  /* 0x1000000000137882 */ /* 0x000fc40000000000 */
[----:B------:R-:W-:Y:S01]  /*1a90*/  UIADD3 UR8, UPT, UPT, UR8, 0x15400, URZ ;  /* 0x0001540008087890 */ /* 0x000fe2000fffe0ff */
[----:B------:R1:W-:Y:S01]  /*1aa0*/  UTMALDG.3D [UR32], [UR26], desc[UR18] ;  /* 0x000012201a0075b4 */ /* 0x0003e20008011000 */
[----:B------:R-:W-:Y:S01]  /*1ab0*/  UMOV UR12, UR36 ;  /* 0x00000024000c7c82 */ /* 0x000fe20008000000 */
[----:B------:R-:W-:Y:S01]  /*1ac0*/  UMOV UR9, UR33 ;  /* 0x0000002100097c82 */ /* 0x000fe20008000000 */
[----:B------:R-:W-:Y:S01]  /*1ad0*/  UMOV UR10, UR34 ;  /* 0x00000022000a7c82 */ /* 0x000fe20008000000 */
[----:B------:R-:W-:Y:S01]  /*1ae0*/  UIADD3 UR16, UPT, UPT, UR16, 0x1, URZ ;  /* 0x0000000110107890 */ /* 0x000fe2000fffe0ff */
[----:B------:R-:W-:Y:S01]  /*1af0*/  UMOV UR24, UR5 ;  /* 0x0000000500187c82 */ /* 0x000fe20008000000 */
[----:B------:R-:W-:Y:S02]  /*1b00*/  UMOV UR17, UR6 ;  /* 0x0000000600117c82 */ /* 0x000fe40008000000 */
[----:B------:R1:W-:Y:S01]  /*1b10*/  UTMALDG.3D [UR8], [UR20], desc[UR18] ;  /* 0x00001208140075b4 */ /* 0x0003e20008011000 */
[----:B------:R-:W-:-:S09]  /*1b20*/  UISETP.NE.AND UP0, UPT, UR16, UR5, UPT ;  /* 0x000000051000728c */ /* 0x000fd2000bf05270 */
[----:B------:R-:W-:Y:S05]  /*1b30*/  BRA.U UP0, `(.L_x_26) ;  /* 0xfffffffd00607547 */ /* 0x000fea000b83ffff */
.L_x_21:
[----:B-1----:R-:W-:Y:S01]  /*1b40*/  ULEA UR8, UR6, UR4, 0x3 ;  /* 0x0000000406087291 */ /* 0x002fe2000f8e18ff */
[----:B------:R-:W-:Y:S01]  /*1b50*/  SHF.L.U32 R2, R15, 0x1f, RZ ;  /* 0x0000001f0f027819 */ /* 0x000fe200000006ff */
[----:B------:R-:W-:Y:S01]  /*1b60*/  @!P1 SYNCS.ARRIVE.TRANS64.A1T0 RZ, [UR4+0x138], RZ ;  /* 0x000138ffffff99a7 */ /* 0x000fe20008100004 */
[----:B------:R-:W-:-:S06]  /*1b70*/  UISETP.GT.AND UP0, UPT, UR15, UR14, UPT ;  /* 0x0000000e0f00728c */ /* 0x000fcc000bf04270 */
[----:B--2---:R1:W2:Y:S03]  /*1b80*/  SYNCS.PHASECHK.TRANS64.TRYWAIT P0, [UR8+0x88], R2 ;  /* 0x00008802ff0075a7 */ /* 0x0042a60008001108 */
[----:B------:R-:W-:Y:S05]  /*1b90*/  BRA.U !UP0, `(.L_x_27) ;  /* 0x0000000108ac7547 */ /* 0x000fea000b800000 */
[----:B------:R-:W-:Y:S01]  /*1ba0*/  UIADD3 UR21, UPT, UPT, UR7, UR24, URZ ;  /* 0x0000001807157290 */ /* 0x000fe2000fffe0ff */
[----:B------:R-:W-:-:S11]  /*1bb0*/  UMOV UR25, UR6 ;  /* 0x0000000600197c82 */ /* 0x000fd60008000000 */
.L_x_32:
[----:B-1----:R-:W-:Y:S01]  /*1bc0*/  ULEA UR17, UR25, UR4, 0x3 ;  /* 0x0000000419117291 */ /* 0x002fe2000f8e18ff */
[----:B--2---:R-:W-:Y:S01]  /*1bd0*/  @!P5 MOV R3, 0x3000 ;  /* 0x000030000003d802 */ /* 0x004fe20000000f00 */
[----:B--2---:R-:W-:Y:S10]  /*1be0*/  @P0 BRA `(.L_x_28) ;  /* 0x00000000000c0947 */ /* 0x004ff40003800000 */
[----:B------:R-:W-:-:S04]  /*1bf0*/  SHF.L.U32 R5, R15, 0x1f, RZ ;  /* 0x0000001f0f057819 */ /* 0x000fc800000006ff */
[----:B------:R-:W2:Y:S02]  /*1c00*/  SYNCS.PHASECHK.TRANS64.TRYWAIT P0, [UR17+0x88], R5 ;  /* 0x00008805ff0075a7 */ /* 0x000ea40008001111 */
[----:B--2---:R-:W-:Y:S05]  /*1c10*/  @!P0 BRA `(.L_x_29) ;  /* 0x0000005c009c8947 */ /* 0x004fea0003800000 */
.L_x_28:
[----:B------:R2:W-:Y:S01]  /*1c20*/  @!P5 SYNCS.ARRIVE.TRANS64 RZ, [UR17], R3 ;  /* 0x00000003ffffd9a7 */ /* 0x0005e20008000011 */
[----:B------:R-:W-:Y:S04]  /*1c30*/  BSSY.RECONVERGENT B0, `(.L_x_30) ;  /* 0x0000003000007945 */ /* 0x000fe80003800200 */
[----:B------:R-:W-:Y:S05]  /*1c40*/  @P4 BRA `(.L_x_31) ;  /* 0x0000000000044947 */ /* 0x000fea0003800000 */
[----:B------:R-:W-:Y:S05]  /*1c50*/  BPT.TRAP 0x1 ;  /* 0x000000040000795c */ /* 0x000fea0000300000 */
.L_x_31:
[----:B------:R-:W-:Y:S05]  /*1c60*/  BSYNC.RECONVERGENT B0 ;  /* 0x0000000000007941 */ /* 0x000fea0003800200 */
.L_x_30:
        /* <DEDUP_REMOVED lines=10> */
[----:B------:R-:W-:Y:S01]  /*1d10*/  UIADD3 UR16, UPT, UPT, UR16, 0x4400, URZ ;  /* 0x0000440010107890 */ /* 0x000fe2000fffe0ff */
[----:B-1----:R-:W-:Y:S01]  /*1d20*/  SHF.L.U32 R2, R15, 0x1f, RZ ;  /* 0x0000001f0f027819 */ /* 0x002fe200000006ff */
[----:B------:R-:W-:Y:S02]  /*1d30*/  UIADD3.X UR31, UPT, UPT, URZ, UR23, URZ, UP1, !UPT ;  /* 0x00000017ff1f7290 */ /* 0x000fe40008ffe4ff */
[----:B------:R-:W-:Y:S01]  /*1d40*/  UIADD3.X UR29, UPT, UPT, URZ, UR23, URZ, UP0, !UPT ;  /* 0x00000017ff1d7290 */ /* 0x000fe200087fe4ff */
[----:B------:R1:W1:Y:S01]  /*1d50*/  SYNCS.PHASECHK.TRANS64.TRYWAIT P0, [UR8+0x88], R2 ;  /* 0x00008802ff0075a7 */ /* 0x0002620008001108 */
[----:B------:R-:W-:Y:S01]  /*1d60*/  ULEA UR8, UR25, UR4, 0xd ;  /* 0x0000000419087291 */ /* 0x000fe2000f8e68ff */
[----:B------:R-:W-:Y:S01]  /*1d70*/  UMOV UR26, 0x0 ;  /* 0x00000000001a7882 */ /* 0x000fe20000000000 */
[----:B------:R-:W-:-:S02]  /*1d80*/  UMOV UR27, 0x10000000 ;  /* 0x10000000001b7882 */ /* 0x000fc40000000000 */
[----:B------:R-:W-:Y:S01]  /*1d90*/  UIADD3 UR8, UPT, UPT, UR8, 0x15400, URZ ;  /* 0x0001540008087890 */ /* 0x000fe2000fffe0ff */
[----:B------:R-:W-:Y:S01]  /*1da0*/  UMOV UR19, UR35 ;  /* 0x0000002300137c82 */ /* 0x000fe20008000000 */
[----:B------:R-:W-:Y:S01]  /*1db0*/  UMOV UR20, UR36 ;  /* 0x0000002400147c82 */ /* 0x000fe20008000000 */
[----:B------:R-:W-:Y:S01]  /*1dc0*/  UMOV UR12, UR36 ;  /* 0x00000024000c7c82 */ /* 0x000fe20008000000 */
[----:B------:R-:W-:Y:S01]  /*1dd0*/  UMOV UR9, UR17 ;  /* 0x0000001100097c82 */ /* 0x000fe20008000000 */
[----:B------:R-:W-:Y:S01]  /*1de0*/  UMOV UR10, UR18 ;  /* 0x00000012000a7c82 */ /* 0x000fe20008000000 */
[----:B------:R1:W-:Y:S01]  /*1df0*/  UTMALDG.3D [UR16], [UR30], desc[UR26] ;  /* 0x00001a101e0075b4 */ /* 0x0003e20008011000 */
[----:B------:R-:W-:Y:S01]  /*1e00*/  UIADD3 UR24, UPT, UPT, UR24, 0x1, URZ ;  /* 0x0000000118187890 */ /* 0x000fe2000fffe0ff */
[----:B------:R-:W-:-:S03]  /*1e10*/  UMOV UR25, UR6 ;  /* 0x0000000600197c82 */ /* 0x000fc60008000000 */
[----:B------:R-:W-:Y:S01]  /*1e20*/  UISETP.NE.AND UP0, UPT, UR24, UR21, UPT ;  /* 0x000000151800728c */ /* 0x000fe2000bf05270 */
[----:B------:R1:W-:Y:S08]  /*1e30*/  UTMALDG.3D [UR8], [UR28], desc[UR26] ;  /* 0x00001a081c0075b4 */ /* 0x0003f00008011000 */
[----:B------:R-:W-:Y:S05]  /*1e40*/  BRA.U UP0, `(.L_x_32) ;  /* 0xfffffffd005c7547 */ /* 0x000fea000b83ffff */
.L_x_27:
[----:B-1----:R-:W-:Y:S01]  /*1e50*/  LEA R2, R14, UR4, 0x3 ;  /* 0x000000040e027c11 */ /* 0x002fe2000f8e18ff */
[----:B------:R-:W-:Y:S01]  /*1e60*/  NOP ;  /* 0x0000000000007918 */ /* 0x000fe20000000000 */
[----:B--2---:R-:W-:Y:S02]  /*1e70*/  SHF.L.U32 R3, R12, 0x1f, RZ ;  /* 0x0000001f0c037819 */ /* 0x004fe400000006ff */
[----:B------:R-:W-:Y:S02]  /*1e80*/  LEA R4, R14, UR4, 0x4 ;  /* 0x000000040e047c11 */ /* 0x000fe4000f8e20ff */
[----:B------:R-:W1:Y:S02]  /*1e90*/  SYNCS.PHASECHK.TRANS64.TRYWAIT P0, [R2+URZ+0x140], R3 ;  /* 0x00014003020075a7 */ /* 0x000e6400080011ff */
[----:B-1----:R-:W-:Y:S05]  /*1ea0*/  @!P0 BRA `(.L_x_33) ;  /* 0x0000005c00108947 */ /* 0x002fea0003800000 */
.L_x_122:
[----:B------:R-:W2:Y:S01]  /*1eb0*/  LDS.128 R4, [R4+0x1d0] ;  /* 0x0001d00004047984 */ /* 0x000ea20000000c00 */
[----:B---3--:R-:W-:Y:S01]  /*1ec0*/  ISETP.GE.AND P0, PT, R40, 0x1, PT ;  /* 0x000000012800780c */ /* 0x008fe20003f06270 */
[----:B-1----:R-:W-:Y:S01]  /*1ed0*/  VIADD R2, R2, 0x150 ;  /* 0x0000015002027836 */ /* 0x002fe20000000000 */
[----:B------:R-:W-:Y:S01]  /*1ee0*/  @!PT LDS RZ, [RZ] ;  /* 0x00000000fffff984 */ /* 0x000fe20000000800 */
[----:B------:R-:W-:Y:S01]  /*1ef0*/  @!PT LDS RZ, [RZ] ;  /* 0x00000000fffff984 */ /* 0x000fe20000000800 */
[----:B------:R-:W-:Y:S01]  /*1f00*/  @!PT LDS RZ, [RZ] ;  /* 0x00000000fffff984 */ /* 0x000fe20000000800 */
[----:B------:R-:W-:Y:S01]  /*1f10*/  @!PT LDS RZ, [RZ] ;  /* 0x00000000fffff984 */ /* 0x000fe20000000800 */
[----:B------:R1:W-:Y:S06]  /*1f20*/  MEMBAR.ALL.CTA ;  /* 0x0000000000007992 */ /* 0x0003ec0000008000 */
[----:B-1----:R-:W1:Y:S01]  /*1f30*/  FENCE.VIEW.ASYNC.S ;  /* 0x00000000000073c6 */ /* 0x002e620000000000 */
[----:B------:R-:W-:-:S04]  /*1f40*/  PRMT R2, RZ, 0x654, R2 ;  /* 0x00000654ff027816 */ /* 0x000fc80000000002 */
[----:B-1----:R1:W-:Y:S01]  /*1f50*/  SYNCS.ARRIVE.TRANS64.RED.A1T0 RZ, [R2+URZ], RZ ;  /* 0x000000ff02ff79a7 */ /* 0x0023e200081004ff */
[----:B--2---:R-:W-:-:S13]  /*1f60*/  LOP3.LUT P2, RZ, R6, 0x1, RZ, 0xc0, !PT ;  /* 0x0000000106ff7812 */ /* 0x004fda000784c0ff */
[----:B------:R-:W-:Y:S01]  /*1f70*/  @P2 SHF.R.U32.HI R3, RZ, 0x10, R5 ;  /* 0x00000010ff032819 */ /* 0x000fe20000011605 */
[----:B------:R-:W-:Y:S01]  /*1f80*/  VOTEU.ANY UP0, P2 ;  /* 0x0000000000ff7886 */ /* 0x000fe20001000100 */
[----:B------:R-:W-:Y:S02]  /*1f90*/  @P2 MOV R13, R4 ;  /* 0x00000004000d2202 */ /* 0x000fe40000000f00 */
[----:B------:R-:W-:Y:S02]  /*1fa0*/  @P2 R2UR.BROADCAST UR8, R3 ;  /* 0x00000000030822ca */ /* 0x000fe400008e0000 */
[----:B------:R-:W-:-:S11]  /*1fb0*/  @P2 LOP3.LUT R11, R5, 0xffff, RZ, 0xc0, !PT ;  /* 0x0000ffff050b2812 */ /* 0x000fd600078ec0ff */
[----:B------:R-:W-:Y:S01]  /*1fc0*/  @UP0 UMOV UR36, UR8 ;  /* 0x0000000800240c82 */ /* 0x000fe20008000000 */
[----:B-1----:R-:W-:Y:S05]  /*1fd0*/  @!P0 BRA `(.L_x_34) ;  /* 0x0000000000b88947 */ /* 0x002fea0003800000 */
[----:B------:R-:W4:Y:S01]  /*1fe0*/  LDC.64 R4, c[0x0][0xb18] ;  /* 0x0002c600ff047b82 */ /* 0x000f220000000a00 */
[----:B------:R-:W-:-:S07]  /*1ff0*/  ISETP.NE.AND P3, PT, R40, 0x1, PT ;  /* 0x000000012800780c */ /* 0x000fce0003f65270 */
[----:B------:R-:W1:Y:S08]  /*2000*/  LDC.64 R6, c[0x0][0xb10] ;  /* 0x0002c400ff067b82 */ /* 0x000e700000000a00 */
[----:B------:R-:W2:Y:S08]  /*2010*/  LDC R16, c[0x0][0xb20] ;  /* 0x0002c800ff107b82 */ /* 0x000eb00000000800 */
[----:B------:R-:W3:Y:S01]  /*2020*/  LDC R18, c[0x0][0xb0c] ;  /* 0x0002c300ff127b82 */ /* 0x000ee20000000800 */
[----:B----4-:R-:W-:Y:S01]  /*2030*/  IMAD.HI.U32 R17, R0, R5, RZ ;  /* 0x0000000500117227 */ /* 0x010fe200078e00ff */
[----:B------:R-:W-:-:S03]  /*2040*/  ISETP.NE.AND P0, PT, R4, 0x1, PT ;  /* 0x000000010400780c */ /* 0x000fc60003f05270 */
[----:B------:R-:W-:-:S03]  /*2050*/  IMAD.HI.U32 R5, R11, R5, RZ ;  /* 0x000000050b057227 */ /* 0x000fc600078e00ff */
[----:B------:R-:W4:Y:S01]  /*2060*/  LDC.64 R2, c[0x0][0xb28] ;  /* 0x0002ca00ff027b82 */ /* 0x000f220000000a00 */
[----:B-1----:R-:W-:-:S04]  /*2070*/  IMAD.HI.U32 R20, R9, R6, RZ ;  /* 0x0000000609147227 */ /* 0x002fc800078e00ff */
[----:B------:R-:W-:Y:S01]  /*2080*/  IMAD.HI.U32 R22, R13, R6, RZ ;  /* 0x000000060d167227 */ /* 0x000fe200078e00ff */
[----:B------:R-:W-:Y:S02]  /*2090*/  SHF.R.U32.HI R20, RZ, R7, R20 ;  /* 0x00000007ff147219 */ /* 0x000fe40000011614 */
[-C--:B--2---:R-:W-:Y:S02]  /*20a0*/  SHF.R.U32.HI R17, RZ, R16.reuse, R17 ;  /* 0x00000010ff117219 */ /* 0x084fe40000011611 */
[----:B------:R-:W-:Y:S02]  /*20b0*/  SHF.R.U32.HI R16, RZ, R16, R5 ;  /* 0x00000010ff107219 */ /* 0x000fe40000011605 */
[----:B------:R-:W-:Y:S02]  /*20c0*/  SEL R17, R0, R17, !P0 ;  /* 0x0000001100117207 */ /* 0x000fe40004000000 */
[----:B------:R-:W-:Y:S02]  /*20d0*/  SHF.R.U32.HI R22, RZ, R7, R22 ;  /* 0x00000007ff167219 */ /* 0x000fe40000011616 */
[----:B---3--:R-:W-:-:S02]  /*20e0*/  ISETP.NE.AND P1, PT, R18, 0x1, PT ;  /* 0x000000011200780c */ /* 0x008fc40003f25270 */
[----:B------:R-:W-:Y:S02]  /*20f0*/  SEL R5, R11, R16, !P0 ;  /* 0x000000100b057207 */ /* 0x000fe40004000000 */
[----:B------:R-:W-:Y:S02]  /*2100*/  SEL R19, R9, R20, !P1 ;  /* 0x0000001409137207 */ /* 0x000fe40004800000 */
[----:B------:R-:W-:Y:S01]  /*2110*/  SEL R7, R13, R22, !P1 ;  /* 0x000000160d077207 */ /* 0x000fe20004800000 */
[----:B----4-:R-:W-:-:S04]  /*2120*/  IMAD.HI.U32 R20, R17, R2, RZ ;  /* 0x0000000211147227 */ /* 0x010fc800078e00ff */
[----:B------:R-:W-:Y:S01]  /*2130*/  IMAD.HI.U32 R6, R19, R2, RZ ;  /* 0x0000000213067227 */ /* 0x000fe200078e00ff */
[----:B------:R-:W-:-:S04]  /*2140*/  @P3 SHF.R.U32.HI R17, RZ, R3, R20 ;  /* 0x00000003ff113219 */ /* 0x000fc80000011614 */
        /* <DEDUP_REMOVED lines=8> */
[----:B------:R-:W-:-:S04]  /*21d0*/  @!P0 IMAD.HI.U32 R16, R7, R2, RZ ;  /* 0x0000000207108227 */ /* 0x000fc800078e00ff */
[----:B------:R-:W-:Y:S01]  /*21e0*/  IMAD.MOV R2, RZ, RZ, -R6 ;  /* 0x000000ffff027224 */ /* 0x000fe200078e0a06 */
[----:B------:R-:W-:-:S03]  /*21f0*/  @!P0 SHF.R.U32.HI R16, RZ, R3, R16 ;  /* 0x00000003ff108219 */ /* 0x000fc60000011610 */
[----:B------:R-:W-:Y:S01]  /*2200*/  IMAD R2, R40, R2, R5 ;  /* 0x0000000228027224 */ /* 0x000fe200078e0205 */
[----:B------:R-:W-:Y:S02]  /*2210*/  @!P0 SEL R3, R7, R16, !P3 ;  /* 0x0000001007038207 */ /* 0x000fe40005800000 */
[----:B------:R-:W-:-:S03]  /*2220*/  IADD3 R16, PT, PT, -R5, RZ, RZ ;  /* 0x000000ff05107210 */ /* 0x000fc60007ffe1ff */
[--C-:B------:R-:W-:Y:S02]  /*2230*/  @!P0 IMAD.IADD R6, R6, 0x1, -R3.reuse ;  /* 0x0000000106068824 */ /* 0x100fe400078e0a03 */
[----:B------:R-:W-:Y:S01]  /*2240*/  @!P0 IMAD R3, R2, R19, R3 ;  /* 0x0000001302038224 */ /* 0x000fe200078e0203 */
[----:B------:R-:W-:Y:S01]  /*2250*/  IADD3 R2, PT, PT, -R7, RZ, RZ ;  /* 0x000000ff07027210 */ /* 0x000fe20007ffe1ff */
[----:B------:R-:W-:Y:S02]  /*2260*/  @!P0 IMAD R5, R40, R6, R7 ;  /* 0x0000000628058224 */ /* 0x000fe400078e0207 */
[----:B------:R-:W-:Y:S02]  /*2270*/  IMAD R11, R4, R16, R11 ;  /* 0x00000010040b7224 */ /* 0x000fe400078e020b */
[----:B------:R-:W-:Y:S02]  /*2280*/  @!P0 IMAD.MOV.U32 R7, RZ, RZ, R3 ;  /* 0x000000ffff078224 */ /* 0x000fe400078e0003 */
[----:B------:R-:W-:-:S02]  /*2290*/  IMAD R2, R18, R2, R13 ;  /* 0x0000000212027224 */ /* 0x000fc400078e020d */
[----:B------:R-:W-:Y:S02]  /*22a0*/  IMAD R11, R5, R4, R11 ;  /* 0x00000004050b7224 */ /* 0x000fe400078e020b */
[----:B------:R-:W-:Y:S02]  /*22b0*/  IMAD R13, R7, R18, R2 ;  /* 0x00000012070d7224 */ /* 0x000fe400078e0202 */
.L_x_34:
[----:B------:R-:W1:Y:S02]  /*22c0*/  LDCU UR8, c[0x0][0xb30] ;  /* 0x00016600ff0877ac */ /* 0x000e640008000800 */
[----:B-1----:R-:W-:-:S09]  /*22d0*/  UISETP.NE.AND UP0, UPT, UR8, 0x1, UPT ;  /* 0x000000010800788c */ /* 0x002fd2000bf05270 */
[----:B------:R-:W-:Y:S05]  /*22e0*/  BRA.U UP0, `(.L_x_35) ;  /* 0x0000000100407547 */ /* 0x000fea000b800000 */
[----:B------:R-:W1:Y:S08]  /*22f0*/  LDC.64 R4, c[0x0][0xb10] ;  /* 0x0002c400ff047b82 */ /* 0x000e700000000a00 */
[----:B------:R-:W2:Y:S08]  /*2300*/  LDC.64 R2, c[0x0][0xb18] ;  /* 0x0002c600ff027b82 */ /* 0x000eb00000000a00 */
[----:B------:R-:W3:Y:S08]  /*2310*/  LDC R6, c[0x0][0xb20] ;  /* 0x0002c800ff067b82 */ /* 0x000ef00000000800 */
[----:B------:R-:W4:Y:S01]  /*2320*/  LDC R16, c[0x0][0xb0c] ;  /* 0x0002c300ff107b82 */ /* 0x000f220000000800 */
[----:B-1----:R-:W-:-:S05]  /*2330*/  IMAD.HI.U32 R4, R13, R4, RZ ;  /* 0x000000040d047227 */ /* 0x002fca00078e00ff */
[----:B------:R-:W-:Y:S01]  /*2340*/  SHF.R.U32.HI R4, RZ, R5, R4 ;  /* 0x00000005ff047219 */ /* 0x000fe20000011604 */
[----:B--2---:R-:W-:Y:S01]  /*2350*/  IMAD.HI.U32 R3, R11, R3, RZ ;  /* 0x000000030b037227 */ /* 0x004fe200078e00ff */
[----:B------:R-:W-:-:S04]  /*2360*/  ISETP.NE.AND P0, PT, R2, 0x1, PT ;  /* 0x000000010200780c */ /* 0x000fc80003f05270 */
[----:B---3--:R-:W-:-:S04]  /*2370*/  SHF.R.U32.HI R6, RZ, R6, R3 ;  /* 0x00000006ff067219 */ /* 0x008fc80000011603 */
[----:B------:R-:W-:Y:S02]  /*2380*/  SEL R3, R11, R6, !P0 ;  /* 0x000000060b037207 */ /* 0x000fe40004000000 */
[----:B----4-:R-:W-:-:S04]  /*2390*/  ISETP.NE.AND P1, PT, R16, 0x1, PT ;  /* 0x000000011000780c */ /* 0x010fc80003f25270 */
[----:B------:R-:W-:-:S05]  /*23a0*/  SEL R4, R13, R4, !P1 ;  /* 0x000000040d047207 */ /* 0x000fca0004800000 */
[----:B------:R-:W-:Y:S02]  /*23b0*/  IMAD.IADD R5, R3, 0x1, -R4 ;  /* 0x0000000103057824 */ /* 0x000fe400078e0a04 */
[----:B------:R-:W-:Y:S02]  /*23c0*/  IMAD.IADD R3, R4, 0x1, -R3 ;  /* 0x0000000104037824 */ /* 0x000fe400078e0a03 */
[----:B------:R-:W-:Y:S02]  /*23d0*/  IMAD R13, R5, R16, R13 ;  /* 0x00000010050d7224 */ /* 0x000fe400078e020d */
[----:B------:R-:W-:-:S07]  /*23e0*/  IMAD R11, R3, R2, R11 ;  /* 0x00000002030b7224 */ /* 0x000fce00078e020b */
.L_x_35:
[----:B------:R-:W-:Y:S01]  /*23f0*/  VIADD R14, R14, 0x1 ;  /* 0x000000010e0e7836 */ /* 0x000fe20000000000 */
[----:B------:R-:W-:Y:S01]  /*2400*/  PLOP3.LUT P1, PT, PT, PT, PT, 0x80, 0x8 ;  /* 0x000000000008781c */ /* 0x000fe20003f2f070 */
[----:B------:R-:W-:Y:S02]  /*2410*/  IMAD.IADD R21, R13, 0x1, R96 ;  /* 0x000000010d157824 */ /* 0x000fe400078e0260 */
[----:B------:R-:W-:Y:S01]  /*2420*/  IMAD.IADD R20, R11, 0x1, R94 ;  /* 0x000000010b147824 */ /* 0x000fe200078e025e */
[----:B------:R-:W-:-:S04]  /*2430*/  ISETP.NE.AND P0, PT, R14, 0x2, PT ;  /* 0x000000020e00780c */ /* 0x000fc80003f05270 */
[----:B------:R-:W-:Y:S02]  /*2440*/  SEL R3, RZ, 0x1, P0 ;  /* 0x00000001ff037807 */ /* 0x000fe40000000000 */
[----:B------:R-:W-:Y:S02]  /*2450*/  SEL R14, R14, RZ, P0 ;  /* 0x000000ff0e0e7207 */ /* 0x000fe40000000000 */
[----:B------:R-:W-:Y:S01]  /*2460*/  LOP3.LUT R12, R12, R3, RZ, 0x3c, !PT ;  /* 0x000000030c0c7212 */ /* 0x000fe200078e3cff */
[----:B------:R-:W-:Y:S06]  /*2470*/  @P2 BRA `(.L_x_36) ;  /* 0xfffffff000982947 */ /* 0x000fec000383ffff */
[----:B------:R-:W-:Y:S01]  /*2480*/  UIADD3 UR4, UPT, UPT, UR4, 0x88, URZ ;  /* 0x0000008804047890 */ /* 0x000fe2000fffe0ff */
[----:B------:R-:W-:-:S03]  /*2490*/  SHF.L.U32 R3, R15, 0x1f, RZ ;  /* 0x0000001f0f037819 */ /* 0x000fc600000006ff */
[----:B------:R-:W-:-:S09]  /*24a0*/  ULEA UR5, UR6, UR4, 0x3 ;  /* 0x0000000406057291 */ /* 0x000fd2000f8e18ff */
[----:B------:R-:W1:Y:S02]  /*24b0*/  SYNCS.PHASECHK.TRANS64.TRYWAIT P0, [UR5], R3 ;  /* 0x00000003ff0075a7 */ /* 0x000e640008001105 */
[----:B-1----:R-:W-:Y:S05]  /*24c0*/  @!P0 BRA `(.L_x_37) ;  /* 0x00000054009c8947 */ /* 0x002fea0003800000 */
.L_x_124:
[----:B------:R-:W-:-:S04]  /*24d0*/  UIADD3 UR6, UPT, UPT, UR6, 0x1, URZ ;  /* 0x0000000106067890 */ /* 0x000fc8000fffe0ff */
[----:B------:R-:W-:-:S04]  /*24e0*/  UISETP.NE.AND UP0, UPT, UR6, 0x11, UPT ;  /* 0x000000110600788c */ /* 0x000fc8000bf05270 */
[----:B------:R-:W-:Y:S02]  /*24f0*/  USEL UR7, URZ, 0x1, UP0 ;  /* 0x00000001ff077887 */ /* 0x000fe40008000000 */
[----:B------:R-:W-:-:S04]  /*2500*/  USEL UR6, UR6, URZ, UP0 ;  /* 0x000000ff06067287 */ /* 0x000fc80008000000 */
[----:B------:R-:W-:Y:S01]  /*2510*/  ULEA UR5, UR6, UR4, 0x3 ;  /* 0x0000000406057291 */ /* 0x000fe2000f8e18ff */
[----:B------:R-:W-:-:S04]  /*2520*/  LOP3.LUT R2, R15, UR7, RZ, 0x3c, !PT ;  /* 0x000000070f027c12 */ /* 0x000fc8000f8e3cff */
[----:B-1----:R-:W-:-:S04]  /*2530*/  SHF.L.U32 R3, R2, 0x1f, RZ ;  /* 0x0000001f02037819 */ /* 0x002fc800000006ff */
[----:B------:R-:W1:Y:S02]  /*2540*/  SYNCS.PHASECHK.TRANS64.TRYWAIT P0, [UR5], R3 ;  /* 0x00000003ff0075a7 */ /* 0x000e640008001105 */
[----:B-1----:R-:W-:Y:S05]  /*2550*/  @!P0 BRA `(.L_x_38) ;  /* 0x0000005400908947 */ /* 0x002fea0003800000 */
.L_x_126:
        /* <DEDUP_REMOVED lines=9> */
.L_x_128:
        /* <DEDUP_REMOVED lines=9> */
.L_x_130:
        /* <DEDUP_REMOVED lines=9> */
.L_x_132:
        /* <DEDUP_REMOVED lines=9> */
.L_x_134:
        /* <DEDUP_REMOVED lines=9> */
.L_x_136:
        /* <DEDUP_REMOVED lines=9> */
.L_x_138:
        /* <DEDUP_REMOVED lines=9> */
.L_x_140:
        /* <DEDUP_REMOVED lines=9> */
.L_x_142:
        /* <DEDUP_REMOVED lines=9> */
.L_x_144:
        /* <DEDUP_REMOVED lines=9> */
.L_x_146:
        /* <DEDUP_REMOVED lines=9> */
.L_x_148:
        /* <DEDUP_REMOVED lines=9> */
.L_x_150:
        /* <DEDUP_REMOVED lines=9> */
.L_x_152:
        /* <DEDUP_REMOVED lines=9> */
.L_x_154:
[----:B------:R-:W-:-:S04]  /*2d40*/  UIADD3 UR6, UPT, UPT, UR6, 0x1, URZ ;  /* 0x0000000106067890 */ /* 0x000fc8000fffe0ff */
[----:B------:R-:W-:-:S04]  /*2d50*/  UISETP.NE.AND UP0, UPT, UR6, 0x11, UPT ;  /* 0x000000110600788c */ /* 0x000fc8000bf05270 */
[----:B------:R-:W-:Y:S02]  /*2d60*/  USEL UR5, URZ, 0x1, UP0 ;  /* 0x00000001ff057887 */ /* 0x000fe40008000000 */
[----:B------:R-:W-:-:S04]  /*2d70*/  USEL UR6, UR6, URZ, UP0 ;  /* 0x000000ff06067287 */ /* 0x000fc80008000000 */
[----:B------:R-:W-:Y:S01]  /*2d80*/  ULEA UR6, UR6, UR4, 0x3 ;  /* 0x0000000406067291 */ /* 0x000fe2000f8e18ff */
[----:B-1----:R-:W-:-:S04]  /*2d90*/  LOP3.LUT R3, R2, UR5, RZ, 0x3c, !PT ;  /* 0x0000000502037c12 */ /* 0x002fc8000f8e3cff */
[----:B------:R-:W-:Y:S01]  /*2da0*/  SHF.L.U32 R3, R3, 0x1f, RZ ;  /* 0x0000001f03037819 */ /* 0x000fe200000006ff */
[----:B----4-:R-:W-:-:S07]  /*2db0*/  IMAD.U32 R0, RZ, RZ, UR6 ;  /* 0x00000006ff007e24 */ /* 0x010fce000f8e00ff */
.L_x_53:
[----:B-1----:R1:W2:Y:S02]  /*2dc0*/  SYNCS.PHASECHK.TRANS64.TRYWAIT P0, [R0+URZ], R3 ;  /* 0x00000003000075a7 */ /* 0x0022a400080011ff */
[----:B--2---:R-:W-:Y:S05]  /*2dd0*/  @!P0 NANOSLEEP.SYNCS 0x989680 ;  /* 0x009896800000895d */ /* 0x004fea0003900000 */
[----:B------:R-:W2:Y:S02]  /*2de0*/  @!P0 SYNCS.PHASECHK.TRANS64 P0, [R0+URZ], R3 ;  /* 0x00000003000085a7 */ /* 0x000ea400080010ff */
[----:B--2---:R-:W-:Y:S05]  /*2df0*/  @P0 EXIT ;  /* 0x000000000000094d */ /* 0x004fea0003800000 */
[----:B------:R-:W-:Y:S05]  /*2e00*/  BRA `(.L_x_53) ;  /* 0xfffffffc00ec7947 */ /* 0x000fea000383ffff */
.L_x_18:
[----:B------:R-:W-:-:S04]  /*2e10*/  UISETP.NE.AND UP1, UPT, UR37, URZ, UPT ;  /* 0x000000ff2500728c */ /* 0x000fc8000bf25270 */
[----:B------:R-:W-:-:S09]  /*2e20*/  UISETP.NE.OR UP1, UPT, UR8, 0x1, UP1 ;  /* 0x000000010800788c */ /* 0x000fd20008f25670 */
[----:B------:R-:W-:Y:S05]  /*2e30*/  BRA.U UP1, `(.L_x_54) ;  /* 0x0000000501487547 */ /* 0x000fea000b800000 */
[----:B------:R-:W-:Y:S01]  /*2e40*/  ISETP.NE.AND P2, PT, R2, RZ, PT ;  /* 0x000000ff0200720c */ /* 0x000fe20003f45270 */
[----:B------:R-:W-:Y:S01]  /*2e50*/  IMAD.MOV.U32 R12, RZ, RZ, 0x1 ;  /* 0x00000001ff0c7424 */ /* 0x000fe200078e00ff */
[----:B------:R-:W-:Y:S02]  /*2e60*/  CS2R R10, SRZ ;  /* 0x00000000000a7805 */ /* 0x000fe4000001ff00 */
[----:B------:R-:W-:Y:S01]  /*2e70*/  CS2R R8, SRZ ;  /* 0x0000000000087805 */ /* 0x000fe2000001ff00 */
[----:B------:R-:W-:Y:S01]  /*2e80*/  UMOV UR4, 0x400 ;  /* 0x0000040000047882 */ /* 0x000fe20000000000 */
[----:B------:R-:W-:Y:S01]  /*2e90*/  UMOV UR6, URZ ;  /* 0x000000ff00067c82 */ /* 0x000fe20008000000 */
[----:B------:R-:W-:-:S12]  /*2ea0*/  ULEA UR37, UR37, UR4, 0x18 ;  /* 0x0000000425257291 */ /* 0x000fd8000f8ec0ff */
.L_x_58:
[----:B------:R-:W-:Y:S02]  /*2eb0*/  LEA R0, R8, UR37, 0x3 ;  /* 0x0000002508007c11 */ /* 0x000fe4000f8e18ff */
[----:B------:R-:W-:-:S03]  /*2ec0*/  SHF.L.U32 R5, R9, 0x1f, RZ ;  /* 0x0000001f09057819 */ /* 0x000fc600000006ff */
[----:B------:R-:W-:Y:S01]  /*2ed0*/  VIADD R4, R0, 0x1b0 ;  /* 0x000001b000047836 */ /* 0x000fe20000000000 */
[----:B------:R-:W1:Y:S02]  /*2ee0*/  SYNCS.PHASECHK.TRANS64.TRYWAIT P0, [R0+URZ+0x1a0], R5 ;  /* 0x0001a005000075a7 */ /* 0x000e6400080011ff */
[----:B-1----:R-:W-:Y:S05]  /*2ef0*/  @!P0 BRA `(.L_x_55) ;  /* 0x0000005000908947 */ /* 0x002fea0003800000 */
.L_x_155:
[----:B------:R-:W-:Y:S01]  /*2f00*/  ULEA UR5, UR6, UR37, 0x3 ;  /* 0x0000002506057291 */ /* 0x000fe2000f8e18ff */
[----:B------:R-:W-:Y:S02]  /*2f10*/  PRMT R4, RZ, 0x654, R4 ;  /* 0x00000654ff047816 */ /* 0x000fe40000000004 */
[----:B-1----:R-:W-:Y:S01]  /*2f20*/  SHF.L.U32 R5, R12, 0x1f, RZ ;  /* 0x0000001f0c057819 */ /* 0x002fe200000006ff */
[----:B------:R-:W-:Y:S01]  /*2f30*/  UIADD3 UR4, UPT, UPT, UR5, 0x140, URZ ;  /* 0x0000014005047890 */ /* 0x000fe2000fffe0ff */
[----:B------:R1:W-:Y:S05]  /*2f40*/  SYNCS.ARRIVE.TRANS64.RED.A1T0 RZ, [R4+URZ], RZ ;  /* 0x000000ff04ff79a7 */ /* 0x0003ea00081004ff */
[----:B------:R-:W-:Y:S01]  /*2f50*/  IMAD.U32 R7, RZ, RZ, UR4 ;  /* 0x00000004ff077e24 */ /* 0x000fe2000f8e00ff */
[----:B------:R-:W2:Y:S04]  /*2f60*/  SYNCS.PHASECHK.TRANS64.TRYWAIT P0, [UR5+0x150], R5 ;  /* 0x00015005ff0075a7 */ /* 0x000ea80008001105 */
[----:B------:R-:W-:Y:S01]  /*2f70*/  PRMT R6, R2, 0x654, R7 ;  /* 0x0000065402067816 */ /* 0x000fe20000000007 */
[----:B-1----:R-:W-:Y:S01]  /*2f80*/  @!P2 IMAD.MOV.U32 R4, RZ, RZ, 0x10 ;  /* 0x00000010ff04a424 */ /* 0x002fe200078e00ff */
[----:B--2---:R-:W-:Y:S06]  /*2f90*/  @!P0 BRA `(.L_x_56) ;  /* 0x00000050007c8947 */ /* 0x004fec0003800000 */
.L_x_157:
[----:B------:R-:W-:Y:S01]  /*2fa0*/  ULEA UR4, UR6, UR37, 0x4 ;  /* 0x0000002506047291 */ /* 0x000fe2000f8e20ff */
[----:B------:R-:W-:Y:S01]  /*2fb0*/  SEL R3, R6, R3, !P2 ;  /* 0x0000000306037207 */ /* 0x000fe20005000000 */
[----:B------:R-:W-:Y:S01]  /*2fc0*/  UIADD3 UR5, UPT, UPT, UR5, 0x140, URZ ;  /* 0x0000014005057890 */ /* 0x000fe2000fffe0ff */
[----:B-1----:R-:W-:Y:S01]  /*2fd0*/  LEA R0, R11, UR37, 0x3 ;  /* 0x000000250b007c11 */ /* 0x002fe2000f8e18ff */
[----:B------:R-:W-:Y:S01]  /*2fe0*/  UIADD3 UR4, UPT, UPT, UR4, 0x1d0, URZ ;  /* 0x000001d004047890 */ /* 0x000fe2000fffe0ff */
[----:B------:R-:W-:Y:S01]  /*2ff0*/  SHF.L.U32 R5, R10, 0x1f, RZ ;  /* 0x0000001f0a057819 */ /* 0x000fe200000006ff */
[----:B------:R1:W-:Y:S01]  /*3000*/  @!P2 SYNCS.ARRIVE.TRANS64.RED RZ, [R3+URZ], R4 ;  /* 0x0000000403ffa9a7 */ /* 0x0003e200080004ff */
[----:B------:R-:W-:Y:S01]  /*3010*/  UIADD3 UR6, UPT, UPT, UR6, 0x1, URZ ;  /* 0x0000000106067890 */ /* 0x000fe2000fffe0ff */
[----:B------:R-:W-:-:S03]  /*3020*/  VIADD R8, R8, 0x1 ;  /* 0x0000000108087836 */ /* 0x000fc60000000000 */
[----:B------:R-:W-:Y:S02]  /*3030*/  UISETP.NE.AND UP0, UPT, UR6, 0x2, UPT ;  /* 0x000000020600788c */ /* 0x000fe4000bf05270 */
[----:B------:R-:W-:Y:S06]  /*3040*/  UGETNEXTWORKID.BROADCAST [UR4], [UR5] ;  /* 0x00000000040073ca */ /* 0x000fec0008000100 */
[----:B------:R-:W-:Y:S01]  /*3050*/  USEL UR4, URZ, 0x1, UP0 ;  /* 0x00000001ff047887 */ /* 0x000fe20008000000 */
[----:B------:R-:W-:Y:S01]  /*3060*/  ISETP.NE.AND P0, PT, R8, 0x2, PT ;  /* 0x000000020800780c */ /* 0x000fe20003f05270 */
[----:B------:R-:W-:Y:S01]  /*3070*/  USEL UR6, UR6, URZ, UP0 ;  /* 0x000000ff06067287 */ /* 0x000fe20008000000 */
[----:B------:R-:W2:Y:S03]  /*3080*/  SYNCS.PHASECHK.TRANS64.TRYWAIT P1, [R0+URZ+0x140], R5 ;  /* 0x00014005000075a7 */ /* 0x000ea600080211ff */
[----:B------:R-:W-:Y:S01]  /*3090*/  LOP3.LUT R12, R12, UR4, RZ, 0x3c, !PT ;  /* 0x000000040c0c7c12 */ /* 0x000fe2000f8e3cff */
[----:B-12---:R-:W-:Y:S07]  /*30a0*/  @!P1 BRA `(.L_x_57) ;  /* 0x0000005000509947 */ /* 0x006fee0003800000 */
.L_x_158:
[C---:B------:R-:W-:Y:S01]  /*30b0*/  LEA R4, R11.reuse, UR37, 0x4 ;  /* 0x000000250b047c11 */ /* 0x040fe2000f8e20ff */
[----:B-1----:R-:W-:Y:S01]  /*30c0*/  VIADD R0, R0, 0x150 ;  /* 0x0000015000007836 */ /* 0x002fe20000000000 */
[----:B------:R-:W-:Y:S01]  /*30d0*/  SEL R8, R8, RZ, P0 ;  /* 0x000000ff08087207 */ /* 0x000fe20000000000 */
[----:B------:R-:W-:-:S03]  /*30e0*/  VIADD R11, R11, 0x1 ;  /* 0x000000010b0b7836 */ /* 0x000fc60000000000 */
[----:B------:R-:W1:Y:S01]  /*30f0*/  LDS.128 R4, [R4+0x1d0] ;  /* 0x0001d00004047984 */ /* 0x000e620000000c00 */
[----:B------:R-:W-:Y:S02]  /*3100*/  PRMT R0, RZ, 0x654, R0 ;  /* 0x00000654ff007816 */ /* 0x000fe40000000000 */
[C---:B------:R-:W-:Y:S01]  /*3110*/  ISETP.NE.AND P1, PT, R11.reuse, 0x2, PT ;  /* 0x000000020b00780c */ /* 0x040fe20003f25270 */
[----:B------:R-:W-:Y:S01]  /*3120*/  @!PT LDS RZ, [RZ] ;  /* 0x00000000fffff984 */ /* 0x000fe20000000800 */
[----:B------:R-:W-:Y:S01]  /*3130*/  @!PT LDS RZ, [RZ] ;  /* 0x00000000fffff984 */ /* 0x000fe20000000800 */
[----:B------:R-:W-:Y:S01]  /*3140*/  @!PT LDS RZ, [RZ] ;  /* 0x00000000fffff984 */ /* 0x000fe20000000800 */
[----:B------:R-:W-:Y:S01]  /*3150*/  @!PT LDS RZ, [RZ] ;  /* 0x00000000fffff984 */ /* 0x000fe20000000800 */
[----:B------:R2:W-:Y:S06]  /*3160*/  MEMBAR.ALL.CTA ;  /* 0x0000000000007992 */ /* 0x0005ec0000008000 */
[----:B--2---:R-:W2:Y:S01]  /*3170*/  FENCE.VIEW.ASYNC.S ;  /* 0x00000000000073c6 */ /* 0x004ea20000000000 */
[----:B------:R-:W-:Y:S01]  /*3180*/  SEL R11, R11, RZ, P1 ;  /* 0x000000ff0b0b7207 */ /* 0x000fe20000800000 */
[----:B--2---:R2:W-:Y:S01]  /*3190*/  SYNCS.ARRIVE.TRANS64.RED.A1T0 RZ, [R0+URZ], RZ ;  /* 0x000000ff00ff79a7 */ /* 0x0045e200081004ff */
[----:B-1----:R-:W-:-:S02]  /*31a0*/  LOP3.LUT P3, RZ, R6, 0x1, RZ, 0xc0, !PT ;  /* 0x0000000106ff7812 */ /* 0x002fc4000786c0ff */
[----:B------:R-:W-:-:S04]  /*31b0*/  SEL R5, RZ, 0x1, P1 ;  /* 0x00000001ff057807 */ /* 0x000fc80000800000 */
[----:B------:R-:W-:Y:S02]  /*31c0*/  LOP3.LUT R10, R10, R5, RZ, 0x3c, !PT ;  /* 0x000000050a0a7212 */ /* 0x000fe400078e3cff */
[----:B--2---:R-:W-:-:S04]  /*31d0*/  SEL R0, RZ, 0x1, P0 ;  /* 0x00000001ff007807 */ /* 0x004fc80000000000 */
[----:B------:R-:W-:Y:S01]  /*31e0*/  LOP3.LUT R9, R9, R0, RZ, 0x3c, !PT ;  /* 0x0000000009097212 */ /* 0x000fe200078e3cff */
[----:B------:R-:W-:Y:S06]  /*31f0*/  @P3 BRA `(.L_x_58) ;  /* 0xfffffffc002c3947 */ /* 0x000fec000383ffff */
[----:B------:R-:W-:Y:S01]  /*3200*/  ULEA UR5, UR6, UR37, 0x3 ;  /* 0x0000002506057291 */ /* 0x000fe2000f8e18ff */
[----:B------:R-:W-:-:S08]  /*3210*/  SHF.L.U32 R3, R12, 0x1f, RZ ;  /* 0x0000001f0c037819 */ /* 0x000fd000000006ff */
[----:B------:R-:W1:Y:S02]  /*3220*/  SYNCS.PHASECHK.TRANS64 P0, [UR5+0x150], R3 ;  /* 0x00015003ff0075a7 */ /* 0x000e640008001005 */
[----:B-1----:R-:W-:Y:S05]  /*3230*/  @P0 BRA `(.L_x_59) ;  /* 0x0000000000080947 */ /* 0x002fea0003800000 */
[----:B------:R-:W1:Y:S02]  /*3240*/  SYNCS.PHASECHK.TRANS64.TRYWAIT P0, [UR5+0x150], R3 ;  /* 0x00015003ff0075a7 */ /* 0x000e640008001105 */
[----:B-1----:R-:W-:Y:S05]  /*3250*/  @!P0 BRA `(.L_x_60) ;  /* 0x0000004c00f88947 */ /* 0x002fea0003800000 */
.L_x_59:
[----:B------:R-:W-:-:S04]  /*3260*/  UIADD3 UR4, UPT, UPT, UR6, 0x1, URZ ;  /* 0x0000000106047890 */ /* 0x000fc8000fffe0ff */
[----:B------:R-:W-:-:S04]  /*3270*/  UISETP.NE.AND UP0, UPT, UR4, 0x2, UPT ;  /* 0x000000020400788c */ /* 0x000fc8000bf05270 */
[----:B------:R-:W-:Y:S02]  /*3280*/  USEL UR7, URZ, 0x1, UP0 ;  /* 0x00000001ff077887 */ /* 0x000fe40008000000 */
[----:B------:R-:W-:-:S04]  /*3290*/  USEL UR4, UR4, URZ, UP0 ;  /* 0x000000ff04047287 */ /* 0x000fc80008000000 */
[----:B------:R-:W-:Y:S01]  /*32a0*/  ULEA UR4, UR4, UR37, 0x3 ;  /* 0x0000002504047291 */ /* 0x000fe2000f8e18ff */
[----:B-1----:R-:W-:-:S04]  /*32b0*/  LOP3.LUT R3, R12, UR7, RZ, 0x3c, !PT ;  /* 0x000000070c037c12 */ /* 0x002fc8000f8e3cff */
[----:B------:R-:W-:-:S04]  /*32c0*/  SHF.L.U32 R0, R3, 0x1f, RZ ;  /* 0x0000001f03007819 */ /* 0x000fc800000006ff */
[----:B------:R-:W1:Y:S02]  /*32d0*/  SYNCS.PHASECHK.TRANS64 P0, [UR4+0x150], R0 ;  /* 0x00015000ff0075a7 */ /* 0x000e640008001004 */
[----:B-1----:R-:W-:Y:S05]  /*32e0*/  @P0 EXIT ;  /* 0x000000000000094d */ /* 0x002fea0003800000 */
[----:B------:R-:W-:Y:S02]  /*32f0*/  SHF.L.U32 R3, R3, 0x1f, RZ ;  /* 0x0000001f03037819 */ /* 0x000fe400000006ff */
[----:B------:R-:W-:-:S07]  /*3300*/  MOV R0, UR4 ;  /* 0x0000000400007c02 */ /* 0x000fce0008000f00 */
.L_x_61:
[----:B-1----:R1:W2:Y:S02]  /*3310*/  SYNCS.PHASECHK.TRANS64.TRYWAIT P0, [R0+URZ+0x150], R3 ;  /* 0x00015003000075a7 */ /* 0x0022a400080011ff */
[----:B--2---:R-:W-:Y:S05]  /*3320*/  @!P0 NANOSLEEP.SYNCS 0x989680 ;  /* 0x009896800000895d */ /* 0x004fea0003900000 */
[----:B------:R-:W2:Y:S02]  /*3330*/  @!P0 SYNCS.PHASECHK.TRANS64 P0, [R0+URZ+0x150], R3 ;  /* 0x00015003000085a7 */ /* 0x000ea400080010ff */
[----:B--2---:R-:W-:Y:S05]  /*3340*/  @P0 EXIT ;  /* 0x000000000000094d */ /* 0x004fea0003800000 */
[----:B------:R-:W-:Y:S05]  /*3350*/  BRA `(.L_x_61) ;  /* 0xfffffffc00ec7947 */ /* 0x000fea000383ffff */
.L_x_54:
[----:B------:R-:W-:-:S09]  /*3360*/  UISETP.NE.AND UP1, UPT, UR8, URZ, UPT ;  /* 0x000000ff0800728c */ /* 0x000fd2000bf25270 */
[----:B------:R-:W-:Y:S05]  /*3370*/  BRA.U UP1, `(.L_x_62) ;  /* 0x0000000d01947547 */ /* 0x000fea000b800000 */
[----:B------:R-:W-:Y:S01]  /*3380*/  UMOV UR4, 0x40 ;  /* 0x0000004000047882 */ /* 0x000fe20000000000 */
[----:B------:R-:W-:Y:S01]  /*3390*/  NOP ;  /* 0x0000000000007918 */ /* 0x000fe20000000000 */
[----:B------:R-:W-:Y:S01]  /*33a0*/  ULEA UR4, UR37, UR4, 0x18 ;  /* 0x0000000425047291 */ /* 0x000fe2000f8ec0ff */
[----:B------:R-:W-:Y:S02]  /*33b0*/  UMOV UR5, 0x400 ;  /* 0x0000040000057882 */ /* 0x000fe40000000000 */
[----:B------:R-:W-:-:S06]  /*33c0*/  ULEA UR37, UR37, UR5, 0x18 ;  /* 0x0000000525257291 */ /* 0x000fcc000f8ec0ff */
[----:B------:R-:W1:Y:S02]  /*33d0*/  LDS.U8 R0, [UR4+0x1c] ;  /* 0x00001c04ff007984 */ /* 0x000e640008000000 */
[----:B-1----:R-:W-:-:S13]  /*33e0*/  ISETP.NE.AND P0, PT, R0, RZ, PT ;  /* 0x000000ff0000720c */ /* 0x002fda0003f05270 */
[----:B------:R-:W-:Y:S05]  /*33f0*/  @P0 BRA `(.L_x_63) ;  /* 0x0000000000580947 */ /* 0x000fea0003800000 */
[----:B------:R-:W-:-:S13]  /*3400*/  ELECT P0, URZ, PT ;  /* 0x0000000000ff782f */ /* 0x000fda0003800000 */
[----:B------:R-:W-:Y:S05]  /*3410*/  @!P0 BRA `(.L_x_64) ;  /* 0x0000000000608947 */ /* 0x000fea0003800000 */
[----:B------:R-:W-:Y:S01]  /*3420*/  UMOV UR5, 0x10 ;  /* 0x0000001000057882 */ /* 0x000fe20000000000 */
[----:B------:R-:W-:Y:S01]  /*3430*/  HFMA2 R0, -RZ, RZ, 0, 5.9604644775390625e-08 ;  /* 0x00000001ff007431 */ /* 0x000fe200000001ff */
[----:B------:R-:W-:-:S03]  /*3440*/  MOV R2, 0xffff ;  /* 0x0000ffff00027802 */ /* 0x000fc60000000f00 */
[----:B------:R-:W-:Y:S04]  /*3450*/  DEPBAR.LE SB1, 0x36 ;  /* 0x00009d800000791a */ /* 0x000fe80000000000 */
[----:B------:R-:W1:Y:S02]  /*3460*/  UTCATOMSWS.FIND_AND_SET.ALIGN UP0, UR5, UR5 ;  /* 0x00000005000575e3 */ /* 0x000e640008000800 */
[----:B-1----:R-:W-:Y:S01]  /*3470*/  MOV R3, UR5 ;  /* 0x0000000500037c02 */ /* 0x002fe20008000f00 */
[----:B------:R-:W-:Y:S06]  /*3480*/  BRA.U UP0, `(.L_x_65) ;  /* 0x0000000100187547 */ /* 0x000fec000b800000 */
.L_x_66:
[----:B------:R-:W-:Y:S05]  /*3490*/  NANOSLEEP 0x64 ;  /* 0x000000640000795d */ /* 0x000fea0003800000 */
[----:B------:R-:W-:-:S05]  /*34a0*/  UMOV UR5, 0x10 ;  /* 0x0000001000057882 */ /* 0x000fca0000000000 */
[----:B------:R-:W-:Y:S04]  /*34b0*/  DEPBAR.LE SB1, 0x36 ;  /* 0x00009d800000791a */ /* 0x000fe80000000000 */
[----:B------:R-:W1:Y:S02]  /*34c0*/  UTCATOMSWS.FIND_AND_SET.ALIGN UP0, UR5, UR5 ;  /* 0x00000005000575e3 */ /* 0x000e640008000800 */
[----:B-1----:R-:W-:Y:S01]  /*34d0*/  MOV R3, UR5 ;  /* 0x0000000500037c02 */ /* 0x002fe20008000f00 */
[----:B------:R-:W-:Y:S05]  /*34e0*/  BRA.U !UP0, `(.L_x_66) ;  /* 0xfffffffd08e87547 */ /* 0x000fea000b83ffff */
.L_x_65:
[-C--:B------:R-:W-:Y:S02]  /*34f0*/  SHF.L.U32 R2, R2, R3.reuse, RZ ;  /* 0x0000000302027219 */ /* 0x080fe400000006ff */
[----:B------:R-:W-:Y:S01]  /*3500*/  SHF.L.U32 R0, R0, R3, RZ ;  /* 0x0000000300007219 */ /* 0x000fe200000006ff */
[----:B------:R-:W-:Y:S02]  /*3510*/  IMAD.SHL.U32 R3, R3, 0x20, RZ ;  /* 0x0000002003037824 */ /* 0x000fe400078e00ff */
[----:B------:R1:W-:Y:S04]  /*3520*/  ATOMS.OR RZ, [UR4+0x14], R2 ;  /* 0x00001402ffff798c */ /* 0x0003e8000b000004 */
[----:B------:R1:W-:Y:S04]  /*3530*/  ATOMS.OR RZ, [UR4+0x18], R0 ;  /* 0x00001800ffff798c */ /* 0x0003e8000b000004 */
[----:B------:R1:W-:Y:S01]  /*3540*/  STS [UR37+0x1f0], R3 ;  /* 0x0001f003ff007988 */ /* 0x0003e20008000825 */
[----:B------:R-:W-:Y:S05]  /*3550*/  BRA `(.L_x_64) ;  /* 0x0000000000107947 */ /* 0x000fea0003800000 */
.L_x_63:
[----:B------:R-:W-:Y:S02]  /*3560*/  MOV R0, 0xffffffff ;  /* 0xffffffff00007802 */ /* 0x000fe40000000f00 */
[----:B------:R-:W-:-:S03]  /*3570*/  MOV R2, 0x35a0 ;  /* 0x000035a000027802 */ /* 0x000fc60000000f00 */
[----:B------:R1:W-:Y:S04]  /*3580*/  STS [UR37+0x1f0], R0 ;  /* 0x0001f000ff007988 */ /* 0x0003e80008000825 */
[----:B-1-3-5:R-:W-:Y:S05]  /*3590*/  CALL.REL.NOINC `($__internal_1_$__cuda_sm10x_tcgen05_guardrail_trap_phase_invalid_during_alloc) ;  /* 0x0000005000b47944 */ /* 0x02afea0003c00000 */
.L_x_64:
[----:B------:R-:W-:Y:S05]  /*35a0*/  WARPSYNC.ALL ;  /* 0x0000000000007948 */ /* 0x000fea0003800000 */
[----:B------:R-:W2:Y:S01]  /*35b0*/  S2UR UR6, SR_CgaCtaId ;  /* 0x00000000000679c3 */ /* 0x000ea20000008800 */
[----:B------:R-:W-:Y:S01]  /*35c0*/  UMOV UR4, 0x400 ;  /* 0x0000040000047882 */ /* 0x000fe20000000000 */
[----:B------:R-:W-:-:S06]  /*35d0*/  NOP ;  /* 0x0000000000007918 */ /* 0x000fcc0000000000 */
[----:B------:R-:W-:Y:S06]  /*35e0*/  BAR.ARV 0x6, 0xa0 ;  /* 0x0182800000007b1d */ /* 0x000fec0000002000 */
[----:B------:R-:W4:Y:S01]  /*35f0*/  LDCU UR7, c[0x0][0x38c] ;  /* 0x00007180ff0777ac */ /* 0x000f220008000800 */
[----:B------:R-:W-:Y:S01]  /*3600*/  IMAD.MOV.U32 R11, RZ, RZ, 0x1 ;  /* 0x00000001ff0b7424 */ /* 0x000fe200078e00ff */
[----:B------:R-:W-:Y:S01]  /*3610*/  CS2R R8, SRZ ;  /* 0x0000000000087805 */ /* 0x000fe2000001ff00 */
[----:B------:R-:W-:Y:S01]  /*3620*/  IMAD.MOV.U32 R10, RZ, RZ, RZ ;  /* 0x000000ffff0a7224 */ /* 0x000fe200078e00ff */
[----:B------:R-:W-:Y:S01]  /*3630*/  UMOV UR18, URZ ;  /* 0x000000ff00127c82 */ /* 0x000fe20008000000 */
[----:B------:R-:W-:Y:S01]  /*3640*/  UMOV UR17, URZ ;  /* 0x000000ff00117c82 */ /* 0x000fe20008000000 */
[----:B------:R-:W-:Y:S01]  /*3650*/  UMOV UR22, 0x0 ;  /* 0x0000000000167882 */ /* 0x000fe20000000000 */
[----:B------:R-:W-:Y:S01]  /*3660*/  UMOV UR23, 0x4200010 ;  /* 0x0420001000177882 */ /* 0x000fe20000000000 */
[----:B------:R-:W-:Y:S01]  /*3670*/  UMOV UR20, 0x0 ;  /* 0x0000000000147882 */ /* 0x000fe20000000000 */
[----:B------:R-:W-:Y:S01]  /*3680*/  UMOV UR21, 0x4200010 ;  /* 0x0420001000157882 */ /* 0x000fe20000000000 */
[----:B--2---:R-:W-:Y:S01]  /*3690*/  ULEA UR6, UR6, UR4, 0x18 ;  /* 0x0000000406067291 */ /* 0x004fe2000f8ec0ff */
[----:B------:R-:W2:Y:S03]  /*36a0*/  LDCU UR4, c[0x0][0x38c] ;  /* 0x00007180ff0477ac */ /* 0x000ea60008000800 */
[----:B------:R-:W-:-:S02]  /*36b0*/  UIADD3 UR11, UPT, UPT, UR6, 0x4400, URZ ;  /* 0x00004400060b7890 */ /* 0x000fc4000fffe0ff */
[----:B----4-:R-:W-:-:S03]  /*36c0*/  UIADD3 UR7, UPT, UPT, UR7, 0x3f, URZ ;  /* 0x0000003f07077890 */ /* 0x010fc6000fffe0ff */
[----:B-1----:R-:W1:Y:S01]  /*36d0*/  LDS R0, [UR6+0x1f0] ;  /* 0x0001f006ff007984 */ /* 0x002e620008000800 */
[----:B------:R-:W-:Y:S02]  /*36e0*/  UIADD3 UR12, UPT, UPT, UR6, 0x15400, URZ ;  /* 0x00015400060c7890 */ /* 0x000fe4000fffe0ff */
[----:B------:R-:W-:Y:S02]  /*36f0*/  USHF.R.S32.HI UR5, URZ, 0x1f, UR7 ;  /* 0x0000001fff057899 */ /* 0x000fe40008011407 */
[----:B------:R-:W-:Y:S02]  /*3700*/  USHF.R.U32.HI UR11, URZ, 0x4, UR11 ;  /* 0x00000004ff0b7899 */ /* 0x000fe4000801160b */
[----:B------:R-:W-:Y:S02]  /*3710*/  ULEA.HI UR5, UR5, UR7, URZ, 0x6 ;  /* 0x0000000705057291 */ /* 0x000fe4000f8f30ff */
[----:B------:R-:W-:Y:S02]  /*3720*/  USHF.R.U32.HI UR12, URZ, 0x4, UR12 ;  /* 0x00000004ff0c7899 */ /* 0x000fe4000801160c */
[----:B------:R-:W-:-:S02]  /*3730*/  USHF.R.S32.HI UR5, URZ, 0x6, UR5 ;  /* 0x00000006ff057899 */ /* 0x000fc40008011405 */
[----:B------:R-:W-:Y:S02]  /*3740*/  ULOP3.LUT UR11, UR11, 0x3fff, URZ, 0xc0, !UPT ;  /* 0x00003fff0b0b7892 */ /* 0x000fe4000f8ec0ff */
[----:B------:R-:W-:Y:S02]  /*3750*/  UISETP.LT.AND UP0, UPT, UR5, 0x1, UPT ;  /* 0x000000010500788c */ /* 0x000fe4000bf01270 */
[----:B------:R-:W-:Y:S02]  /*3760*/  ULOP3.LUT UR12, UR12, 0x3fff, URZ, 0xc0, !UPT ;  /* 0x00003fff0c0c7892 */ /* 0x000fe4000f8ec0ff */
[----:B------:R-:W-:Y:S02]  /*3770*/  USEL UR10, UR5, 0x1, !UP0 ;  /* 0x00000001050a7887 */ /* 0x000fe4000c000000 */
[----:B------:R-:W-:Y:S02]  /*3780*/  ULOP3.LUT UR11, UR11, 0x10000, URZ, 0xfc, !UPT ;  /* 0x000100000b0b7892 */ /* 0x000fe4000f8efcff */
[----:B------:R-:W-:-:S02]  /*3790*/  ULOP3.LUT UR12, UR12, 0x10000, URZ, 0xfc, !UPT ;  /* 0x000100000c0c7892 */ /* 0x000fc4000f8efcff */
[----:B------:R-:W-:Y:S02]  /*37a0*/  UIADD3 UR10, UPT, UPT, -UR10, URZ, URZ ;  /* 0x000000ff0a0a7290 */ /* 0x000fe4000fffe1ff */
[----:B--2---:R-:W-:Y:S01]  /*37b0*/  UISETP.GE.AND UP3, UPT, UR4, 0x1, UPT ;  /* 0x000000010400788c */ /* 0x004fe2000bf66270 */
[----:B-1----:R-:W-:-:S15]  /*37c0*/  R2UR UR19, R0 ;  /* 0x00000000001372ca */ /* 0x002fde00000e0000 */
.L_x_73:
[----:B------:R-:W-:Y:S02]  /*37d0*/  LEA R0, R10, UR6, 0x3 ;  /* 0x000000060a007c11 */ /* 0x000fe4000f8e18ff */
[----:B------:R-:W-:Y:S02]  /*37e0*/  SHF.L.U32 R5, R9, 0x1f, RZ ;  /* 0x0000001f09057819 */ /* 0x000fe400000006ff */
[----:B------:R-:W-:Y:S01]  /*37f0*/  PLOP3.LUT P0, PT, PT, PT, UP3, 0x80, 0x8 ;  /* 0x000000000008781c */ /* 0x000fe20003f0f038 */
[----:B------:R-:W-:Y:S01]  /*3800*/  VIADD R3, R0, 0x150 ;  /* 0x0000015000037836 */ /* 0x000fe20000000000 */
[----:B-1----:R-:W1:Y:S02]  /*3810*/  SYNCS.PHASECHK.TRANS64.TRYWAIT P1, [R0+URZ+0x140], R5 ;  /* 0x00014005000075a7 */ /* 0x002e6400080211ff */
[----:B-1--4-:R-:W-:Y:S09]  /*3820*/  @!P1 BRA `(.L_x_67) ;  /* 0x00000048009c9947 */ /* 0x012ff20003800000 */
.L_x_160:
[----:B------:R-:W-:Y:S01]  /*3830*/  LEA R4, R10, UR6, 0x4 ;  /* 0x000000060a047c11 */ /* 0x000fe2000f8e20ff */
[----:B------:R-:W-:Y:S01]  /*3840*/  @UP3 ULEA UR4, UR17, UR6, 0x3 ;  /* 0x0000000611043291 */ /* 0x000fe2000f8e18ff */
[----:B------:R-:W-:Y:S01]  /*3850*/  PLOP3.LUT P2, PT, PT, PT, PT, 0x80, 0x8 ;  /* 0x000000000008781c */ /* 0x000fe20003f4f070 */
[----:B------:R-:W-:Y:S01]  /*3860*/  ULEA UR8, UR18, UR6, 0x3 ;  /* 0x0000000612087291 */ /* 0x000fe2000f8e18ff */
[----:B------:R-:W-:Y:S02]  /*3870*/  PRMT R3, RZ, 0x654, R3 ;  /* 0x00000654ff037816 */ /* 0x000fe40000000003 */
[----:B-1----:R-:W1:Y:S01]  /*3880*/  LDS.128 R4, [R4+0x1d0] ;  /* 0x0001d00004047984 */ /* 0x002e620000000c00 */
[----:B------:R-:W-:Y:S02]  /*3890*/  @P0 SHF.L.U32 R2, R8, 0x1f, RZ ;  /* 0x0000001f08020819 */ /* 0x000fe400000006ff */
[----:B------:R-:W-:Y:S01]  /*38a0*/  SHF.L.U32 R0, R11, 0x1f, RZ ;  /* 0x0000001f0b007819 */ /* 0x000fe200000006ff */
[----:B------:R-:W-:Y:S01]  /*38b0*/  @!PT LDS RZ, [RZ] ;  /* 0x00000000fffff984 */ /* 0x000fe20000000800 */
[----:B------:R-:W-:Y:S01]  /*38c0*/  @!PT LDS RZ, [RZ] ;  /* 0x00000000fffff984 */ /* 0x000fe20000000800 */
[----:B------:R-:W-:Y:S01]  /*38d0*/  @!PT LDS RZ, [RZ] ;  /* 0x00000000fffff984 */ /* 0x000fe20000000800 */
[----:B------:R-:W-:Y:S01]  /*38e0*/  @!PT LDS RZ, [RZ] ;  /* 0x00000000fffff984 */ /* 0x000fe20000000800 */
[----:B------:R2:W-:Y:S06]  /*38f0*/  MEMBAR.ALL.CTA ;  /* 0x0000000000007992 */ /* 0x0005ec0000008000 */
[----:B--2---:R-:W2:Y:S02]  /*3900*/  FENCE.VIEW.ASYNC.S ;  /* 0x00000000000073c6 */ /* 0x004ea40000000000 */
[----:B--2---:R2:W-:Y:S01]  /*3910*/  SYNCS.ARRIVE.TRANS64.RED.A1T0 RZ, [R3+URZ], RZ ;  /* 0x000000ff03ff79a7 */ /* 0x0045e200081004ff */
[----:B------:R2:W4:Y:S01]  /*3920*/  @P0 SYNCS.PHASECHK.TRANS64.TRYWAIT P2, [UR4], R2 ;  /* 0x00000002ff0005a7 */ /* 0x0005220008041104 */
[----:B------:R-:W-:Y:S01]  /*3930*/  ULEA.HI UR4, UR18, UR18, URZ, 0x1 ;  /* 0x0000001212047291 */ /* 0x000fe2000f8f08ff */
[----:B-1----:R-:W-:-:S03]  /*3940*/  LOP3.LUT P1, RZ, R6, 0x1, RZ, 0xc0, !PT ;  /* 0x0000000106ff7812 */ /* 0x002fc6000782c0ff */
[----:B------:R-:W-:Y:S02]  /*3950*/  USHF.L.U32 UR9, UR4, 0x6, URZ ;  /* 0x0000000604097899 */ /* 0x000fe400080006ff */
[----:B------:R-:W-:Y:S02]  /*3960*/  ULOP3.LUT UR4, UR4, 0xffe, URZ, 0xc0, !UPT ;  /* 0x00000ffe04047892 */ /* 0x000fe4000f8ec0ff */
[----:B------:R-:W-:Y:S02]  /*3970*/  ULOP3.LUT UR9, UR9, 0xffffff80, URZ, 0xc0, !UPT ;  /* 0xffffff8009097892 */ /* 0x000fe4000f8ec0ff */
[----:B------:R-:W-:Y:S02]  /*3980*/  UIADD3 UR4, UPT, UPT, -UR4, UR18, URZ ;  /* 0x0000001204047290 */ /* 0x000fe4000fffe1ff */
[----:B------:R-:W-:Y:S01]  /*3990*/  UIADD3 UR9, UPT, UPT, UR19, UR9, URZ ;  /* 0x0000000913097290 */ /* 0x000fe2000fffe0ff */
[----:B------:R-:W1:Y:S03]  /*39a0*/  SYNCS.PHASECHK.TRANS64.TRYWAIT P0, [UR8+0x180], R0 ;  /* 0x00018000ff0075a7 */ /* 0x000e660008001108 */
[----:B------:R-:W-:Y:S01]  /*39b0*/  ULEA UR9, UR4, UR9, 0x14 ;  /* 0x0000000904097291 */ /* 0x000fe2000f8ea0ff */
[----:B-12-4-:R-:W-:Y:S11]  /*39c0*/  @!P0 BRA `(.L_x_68) ;  /* 0x0000004800488947 */ /* 0x016ff60003800000 */
.L_x_162:
[----:B------:R-:W-:Y:S01]  /*39d0*/  IADD3 R10, PT, PT, R10, 0x1, RZ ;  /* 0x000000010a0a7810 */ /* 0x000fe20007ffe0ff */
[----:B------:R-:W-:Y:S06]  /*39e0*/  BRA.U !UP3, `(.L_x_69) ;  /* 0x000000010b987547 */ /* 0x000fec000b800000 */
[----:B------:R-:W-:Y:S01]  /*39f0*/  UPLOP3.LUT UP4, UPT, UPT, UPT, UPT, 0x40, 0x4 ;  /* 0x000000000004789c */ /* 0x000fe20003f8e870 */
[----:B------:R-:W-:Y:S01]  /*3a00*/  UMOV UR16, UR10 ;  /* 0x0000000a00107c82 */ /* 0x000fe20008000000 */
[----:B------:R-:W-:Y:S01]  /*3a10*/  UMOV UR15, UR5 ;  /* 0x00000005000f7c82 */ /* 0x000fe20008000000 */
[----:B------:R-:W-:-:S08]  /*3a20*/  UMOV UR14, UR17 ;  /* 0x00000011000e7c82 */ /* 0x000fd00008000000 */
.L_x_72:
[----:B------:R-:W-:Y:S02]  /*3a30*/  UIADD3 UR16, UPT, UPT, UR16, 0x1, URZ ;  /* 0x0000000110107890 */ /* 0x000fe4000fffe0ff */
[----:B--2---:R-:W-:Y:S02]  /*3a40*/  ULEA UR7, UR14, UR6, 0x3 ;  /* 0x000000060e077291 */ /* 0x004fe4000f8e18ff */
[----:B------:R-:W-:Y:S01]  /*3a50*/  UISETP.NE.AND UP0, UPT, UR16, URZ, UPT ;  /* 0x000000ff1000728c */ /* 0x000fe2000bf05270 */
[----:B----4-:R-:W-:Y:S10]  /*3a60*/  @P2 BRA `(.L_x_70) ;  /* 0x00000000000c2947 */ /* 0x010ff40003800000 */
[----:B-1----:R-:W-:Y:S04]  /*3a70*/  SHF.L.U32 R3, R8, 0x1f, RZ ;  /* 0x0000001f08037819 */ /* 0x002fe800000006ff */
[----:B------:R-:W1:Y:S02]  /*3a80*/  SYNCS.PHASECHK.TRANS64.TRYWAIT P0, [UR7], R3 ;  /* 0x00000003ff0075a7 */ /* 0x000e640008001107 */
[----:B-1----:R-:W-:Y:S05]  /*3a90*/  @!P0 BRA `(.L_x_71) ;  /* 0x00000048002c8947 */ /* 0x002fea0003800000 */
.L_x_70:
[----:B------:R-:W-:Y:S01]  /*3aa0*/  UISETP.NE.AND UP1, UPT, UR15, 0x1, UPT ;  /* 0x000000010f00788c */ /* 0x000fe2000bf25270 */
[----:B------:R-:W-:Y:S01]  /*3ab0*/  PLOP3.LUT P2, PT, PT, PT, PT, 0x80, 0x8 ;  /* 0x000000000008781c */ /* 0x000fe20003f4f070 */
[----:B------:R-:W-:Y:S02]  /*3ac0*/  UIADD3 UR17, UPT, UPT, UR14, 0x1, URZ ;  /* 0x000000010e117890 */ /* 0x000fe4000fffe0ff */
[----:B------:R-:W-:Y:S02]  /*3ad0*/  ULEA UR24, UR14, UR12, 0x9 ;  /* 0x0000000c0e187291 */ /* 0x000fe4000f8e48ff */
[----:B------:R-:W-:Y:S01]  /*3ae0*/  UISETP.NE.AND UP2, UPT, UR17, 0x11, UPT ;  /* 0x000000111100788c */ /* 0x000fe2000bf45270 */
[----:B------:R-:W-:Y:S01]  /*3af0*/  PLOP3.LUT P0, PT, PT, PT, UP1, 0x80, 0x8 ;  /* 0x000000000008781c */ /* 0x000fe20003f0f018 */
[----:B------:R-:W-:Y:S02]  /*3b00*/  ULEA UR26, UR14, UR11, 0x8 ;  /* 0x0000000b0e1a7291 */ /* 0x000fe4000f8e40ff */
[----:B------:R-:W-:Y:S02]  /*3b10*/  USEL UR13, URZ, 0x1, UP2 ;  /* 0x00000001ff0d7887 */ /* 0x000fe40009000000 */
[----:B------:R-:W-:Y:S02]  /*3b20*/  USEL UR17, UR17, URZ, UP2 ;  /* 0x000000ff11117287 */ /* 0x000fe40009000000 */
[----:B------:R-:W-:Y:S02]  /*3b30*/  UIADD3 UR30, UPT, UPT, UR24, 0x2, URZ ;  /* 0x00000002181e7890 */ /* 0x000fe4000fffe0ff */
[----:B------:R-:W-:Y:S01]  /*3b40*/  @UP1 ULEA UR4, UR17, UR6, 0x3 ;  /* 0x0000000611041291 */ /* 0x000fe2000f8e18ff */
[----:B------:R-:W-:Y:S01]  /*3b50*/  LOP3.LUT R8, R8, UR13, RZ, 0x3c, !PT ;  /* 0x0000000d08087c12 */ /* 0x000fe2000f8e3cff */
[----:B------:R-:W-:Y:S02]  /*3b60*/  UIADD3 UR28, UPT, UPT, UR26, 0x2, URZ ;  /* 0x000000021a1c7890 */ /* 0x000fe4000fffe0ff */
[----:B------:R-:W-:Y:S01]  /*3b70*/  UIADD3 UR7, UPT, UPT, UR7, 0x88, URZ ;  /* 0x0000008807077890 */ /* 0x000fe2000fffe0ff */
[----:B-1----:R-:W-:Y:S01]  /*3b80*/  @P0 SHF.L.U32 R0, R8, 0x1f, RZ ;  /* 0x0000001f08000819 */ /* 0x002fe200000006ff */
[----:B------:R-:W-:Y:S01]  /*3b90*/  UMOV UR25, 0x80004020 ;  /* 0x8000402000197882 */ /* 0x000fe20000000000 */
[----:B------:R-:W-:Y:S01]  /*3ba0*/  UMOV UR27, 0x80004020 ;  /* 0x80004020001b7882 */ /* 0x000fe20000000000 */
[----:B------:R-:W-:Y:S01]  /*3bb0*/  UMOV UR31, 0x80004020 ;  /* 0x80004020001f7882 */ /* 0x000fe20000000000 */
[----:B------:R2:W4:Y:S01]  /*3bc0*/  @P0 SYNCS.PHASECHK.TRANS64.TRYWAIT P2, [UR4], R0 ;  /* 0x00000000ff0005a7 */ /* 0x0005220008041104 */
[----:B------:R-:W-:Y:S01]  /*3bd0*/  UIADD3 UR15, UPT, UPT, UR15, -0x1, URZ ;  /* 0xffffffff0f0f7890 */ /* 0x000fe2000fffe0ff */
[----:B------:R2:W-:Y:S01]  /*3be0*/  UTCQMMA gdesc[UR26], gdesc[UR24], tmem[UR9], tmem[UR22], idesc[UR23], UP4 ;  /* 0x00ff16181a0075ea */ /* 0x0005e2000a000309 */
[----:B------:R-:W-:Y:S01]  /*3bf0*/  UPLOP3.LUT UP4, UPT, UPT, UPT, UPT, 0x80, 0x8 ;  /* 0x000000000008789c */ /* 0x000fe20003f8f070 */
[----:B------:R-:W-:Y:S01]  /*3c00*/  UMOV UR29, 0x80004020 ;  /* 0x80004020001d7882 */ /* 0x000fe20000000000 */
[----:B------:R-:W-:Y:S01]  /*3c10*/  UMOV UR14, UR17 ;  /* 0x00000011000e7c82 */ /* 0x000fe20008000000 */
[----:B------:R2:W-:Y:S01]  /*3c20*/  UTCQMMA gdesc[UR28], gdesc[UR30], tmem[UR9], tmem[UR20], idesc[UR21], UPT ;  /* 0x00ff141e1c0075ea */ /* 0x0005e2000b800309 */
[----:B------:R2:W-:Y:S01]  /*3c30*/  UTCBAR [UR7], URZ ;  /* 0x000000ff070073e9 */ /* 0x0005e200080000ff */
[----:B------:R-:W-:Y:S06]  /*3c40*/  BRA.U UP0, `(.L_x_72) ;  /* 0xfffffffd00787547 */ /* 0x000fec000b83ffff */
.L_x_69:
[----:B------:R-:W-:Y:S01]  /*3c50*/  UIADD3 UR18, UPT, UPT, UR18, 0x1, URZ ;  /* 0x0000000112127890 */ /* 0x000fe2000fffe0ff */
[C---:B------:R-:W-:Y:S01]  /*3c60*/  ISETP.NE.AND P0, PT, R10.reuse, 0x2, PT ;  /* 0x000000020a00780c */ /* 0x040fe20003f05270 */
[----:B------:R-:W-:Y:S02]  /*3c70*/  UIADD3 UR8, UPT, UPT, UR8, 0x160, URZ ;  /* 0x0000016008087890 */ /* 0x000fe4000fffe0ff */
[----:B------:R-:W-:Y:S01]  /*3c80*/  UISETP.NE.AND UP0, UPT, UR18, 0x4, UPT ;  /* 0x000000041200788c */ /* 0x000fe2000bf05270 */
[----:B-12---:R-:W-:Y:S02]  /*3c90*/  SEL R0, RZ, 0x1, P0 ;  /* 0x00000001ff007807 */ /* 0x006fe40000000000 */
[----:B------:R-:W-:Y:S01]  /*3ca0*/  SEL R10, R10, RZ, P0 ;  /* 0x000000ff0a0a7207 */ /* 0x000fe20000000000 */
[----:B------:R-:W-:Y:S01]  /*3cb0*/  USEL UR4, URZ, 0x1, UP0 ;  /* 0x00000001ff047887 */ /* 0x000fe20008000000 */
[----:B------:R-:W-:Y:S01]  /*3cc0*/  LOP3.LUT R9, R9, R0, RZ, 0x3c, !PT ;  /* 0x0000000009097212 */ /* 0x000fe200078e3cff */
[----:B------:R-:W-:Y:S01]  /*3cd0*/  USEL UR18, UR18, URZ, UP0 ;  /* 0x000000ff12127287 */ /* 0x000fe20008000000 */
[----:B------:R1:W-:Y:S03]  /*3ce0*/  UTCBAR [UR8], URZ ;  /* 0x000000ff080073e9 */ /* 0x0003e600080000ff */
[----:B------:R-:W-:Y:S01]  /*3cf0*/  LOP3.LUT R11, R11, UR4, RZ, 0x3c, !PT ;  /* 0x000000040b0b7c12 */ /* 0x000fe2000f8e3cff */
[----:B------:R-:W-:Y:S07]  /*3d00*/  @P1 BRA `(.L_x_73) ;  /* 0xfffffff800b01947 */ /* 0x000fee000383ffff */
[----:B------:R-:W2:Y:S01]  /*3d10*/  S2UR UR4, SR_CgaCtaId ;  /* 0x00000000000479c3 */ /* 0x000ea20000008800 */
[----:B------:R-:W-:Y:S01]  /*3d20*/  ELECT P0, URZ, PT ;  /* 0x0000000000ff782f */ /* 0x000fe20003800000 */
[----:B------:R-:W-:Y:S01]  /*3d30*/  IMAD.MOV.U32 R0, RZ, RZ, 0x1 ;  /* 0x00000001ff007424 */ /* 0x000fe200078e00ff */
[----:B------:R-:W-:Y:S01]  /*3d40*/  UIADD3 UR6, UPT, UPT, UR6, 0x180, URZ ;  /* 0x0000018006067890 */ /* 0x000fe2000fffe0ff */
[----:B------:R-:W-:Y:S01]  /*3d50*/  SHF.L.U32 R3, R11, 0x1f, RZ ;  /* 0x0000001f0b037819 */ /* 0x000fe200000006ff */
[----:B------:R-:W-:-:S03]  /*3d60*/  UMOV UR5, 0x40 ;  /* 0x0000004000057882 */ /* 0x000fc60000000000 */
[----:B------:R-:W-:Y:S01]  /*3d70*/  UVIRTCOUNT.DEALLOC.SMPOOL 0x80 ;  /* 0x000000800000784c */ /* 0x000fe20000000000 */
[----:B--2---:R-:W-:Y:S02]  /*3d80*/  ULEA UR4, UR4, UR5, 0x18 ;  /* 0x0000000504047291 */ /* 0x004fe4000f8ec0ff */
[----:B------:R-:W-:-:S07]  /*3d90*/  ULEA UR5, UR18, UR6, 0x3 ;  /* 0x0000000612057291 */ /* 0x000fce000f8e18ff */
[----:B------:R2:W-:Y:S02]  /*3da0*/  @P0 STS.U8 [UR4+0x1c], R0 ;  /* 0x00001c00ff000988 */ /* 0x0005e40008000004 */
[----:B------:R-:W3:Y:S02]  /*3db0*/  SYNCS.PHASECHK.TRANS64.TRYWAIT P0, [UR5], R3 ;  /* 0x00000003ff0075a7 */ /* 0x000ee40008001105 */
[----:B--23--:R-:W-:Y:S05]  /*3dc0*/  @!P0 BRA `(.L_x_74) ;  /* 0x0000004400788947 */ /* 0x00cfea0003800000 */
.L_x_165:
[----:B------:R-:W-:-:S04]  /*3dd0*/  UIADD3 UR7, UPT, UPT, UR18, 0x1, URZ ;  /* 0x0000000112077890 */ /* 0x000fc8000fffe0ff */
[----:B------:R-:W-:-:S04]  /*3de0*/  UISETP.NE.AND UP0, UPT, UR7, 0x4, UPT ;  /* 0x000000040700788c */ /* 0x000fc8000bf05270 */
[----:B-1----:R-:W-:Y:S02]  /*3df0*/  USEL UR8, URZ, 0x1, UP0 ;  /* 0x00000001ff087887 */ /* 0x002fe40008000000 */
[----:B------:R-:W-:-:S04]  /*3e00*/  USEL UR7, UR7, URZ, UP0 ;  /* 0x000000ff07077287 */ /* 0x000fc80008000000 */
[----:B------:R-:W-:Y:S01]  /*3e10*/  ULEA UR5, UR7, UR6, 0x3 ;  /* 0x0000000607057291 */ /* 0x000fe2000f8e18ff */
[----:B------:R-:W-:-:S04]  /*3e20*/  LOP3.LUT R2, R11, UR8, RZ, 0x3c, !PT ;  /* 0x000000080b027c12 */ /* 0x000fc8000f8e3cff */
[----:B--2---:R-:W-:-:S04]  /*3e30*/  SHF.L.U32 R3, R2, 0x1f, RZ ;  /* 0x0000001f02037819 */ /* 0x004fc800000006ff */
[----:B------:R-:W1:Y:S02]  /*3e40*/  SYNCS.PHASECHK.TRANS64.TRYWAIT P0, [UR5], R3 ;  /* 0x00000003ff0075a7 */ /* 0x000e640008001105 */
[----:B-1----:R-:W-:Y:S05]  /*3e50*/  @!P0 BRA `(.L_x_75) ;  /* 0x00000044006c8947 */ /* 0x002fea0003800000 */
.L_x_167:
        /* <DEDUP_REMOVED lines=9> */
.L_x_169:
[----:B------:R-:W-:-:S04]  /*3ef0*/  UIADD3 UR7, UPT, UPT, UR7, 0x1, URZ ;  /* 0x0000000107077890 */ /* 0x000fc8000fffe0ff */
[----:B------:R-:W-:-:S04]  /*3f00*/  UISETP.NE.AND UP0, UPT, UR7, 0x4, UPT ;  /* 0x000000040700788c */ /* 0x000fc8000bf05270 */
[----:B------:R-:W-:Y:S02]  /*3f10*/  USEL UR5, URZ, 0x1, UP0 ;  /* 0x00000001ff057887 */ /* 0x000fe40008000000 */
[----:B------:R-:W-:-:S04]  /*3f20*/  USEL UR7, UR7, URZ, UP0 ;  /* 0x000000ff07077287 */ /* 0x000fc80008000000 */
[----:B------:R-:W-:Y:S01]  /*3f30*/  ULEA UR7, UR7, UR6, 0x3 ;  /* 0x0000000607077291 */ /* 0x000fe2000f8e18ff */
[----:B-1----:R-:W-:-:S04]  /*3f40*/  LOP3.LUT R3, R2, UR5, RZ, 0x3c, !PT ;  /* 0x0000000502037c12 */ /* 0x002fc8000f8e3cff */
[----:B------:R-:W-:-:S04]  /*3f50*/  SHF.L.U32 R3, R3, 0x1f, RZ ;  /* 0x0000001f03037819 */ /* 0x000fc800000006ff */
[----:B------:R-:W1:Y:S02]  /*3f60*/  SYNCS.PHASECHK.TRANS64.TRYWAIT P0, [UR7], R3 ;  /* 0x00000003ff0075a7 */ /* 0x000e640008001107 */
[----:B-1----:R-:W-:Y:S05]  /*3f70*/  @!P0 BRA `(.L_x_77) ;  /* 0x0000004400548947 */ /* 0x002fea0003800000 */
.L_x_171:
[----:B------:R-:W-:Y:S01]  /*3f80*/  NOP ;  /* 0x0000000000007918 */ /* 0x000fe20000000000 */
[----:B-1----:R-:W1:Y:S01]  /*3f90*/  LDS R0, [UR4+0x14] ;  /* 0x00001404ff007984 */ /* 0x002e620008000800 */
[----:B------:R-:W-:Y:S01]  /*3fa0*/  ULOP3.LUT UR6, UR19, 0xffff, URZ, 0xc0, !UPT ;  /* 0x0000ffff13067892 */ /* 0x000fe2000f8ec0ff */
[----:B------:R-:W-:Y:S01]  /*3fb0*/  UMOV UR8, 0xffff ;  /* 0x0000ffff00087882 */ /* 0x000fe20000000000 */
[----:B------:R-:W-:Y:S02]  /*3fc0*/  UMOV UR5, 0x1 ;  /* 0x0000000100057882 */ /* 0x000fe40000000000 */
[----:B------:R-:W-:-:S04]  /*3fd0*/  USHF.R.U32.HI UR6, URZ, 0x5, UR6 ;  /* 0x00000005ff067899 */ /* 0x000fc80008011606 */
[----:B------:R-:W-:Y:S02]  /*3fe0*/  USHF.L.U32 UR8, UR8, UR6, URZ ;  /* 0x0000000608087299 */ /* 0x000fe400080006ff */
[----:B------:R-:W-:-:S04]  /*3ff0*/  USHF.L.U32 UR5, UR5, UR6, URZ ;  /* 0x0000000605057299 */ /* 0x000fc800080006ff */
[----:B-1----:R-:W-:-:S04]  /*4000*/  LOP3.LUT R0, R0, UR8, RZ, 0xc0, !PT ;  /* 0x0000000800007c12 */ /* 0x002fc8000f8ec0ff */
[----:B------:R-:W-:-:S13]  /*4010*/  ISETP.NE.AND P0, PT, R0, UR8, PT ;  /* 0x0000000800007c0c */ /* 0x000fda000bf05270 */
[----:B------:R-:W-:Y:S05]  /*4020*/  @P0 BRA `(.L_x_78) ;  /* 0x0000000000580947 */ /* 0x000fea0003800000 */
[----:B------:R-:W1:Y:S02]  /*4030*/  LDS R0, [UR4+0x18] ;  /* 0x00001804ff007984 */ /* 0x000e640008000800 */
[----:B-1----:R-:W-:-:S04]  /*4040*/  LOP3.LUT R0, R0, UR5, RZ, 0xc0, !PT ;  /* 0x0000000500007c12 */ /* 0x002fc8000f8ec0ff */
[----:B------:R-:W-:-:S13]  /*4050*/  ISETP.NE.AND P0, PT, R0, UR5, PT ;  /* 0x0000000500007c0c */ /* 0x000fda000bf05270 */
[----:B------:R-:W-:Y:S05]  /*4060*/  @P0 BRA `(.L_x_79) ;  /* 0x00000000003c0947 */ /* 0x000fea0003800000 */
[----:B------:R-:W1:Y:S01]  /*4070*/  S2R R2, SR_LANEID ;  /* 0x0000000000027919 */ /* 0x000e620000000000 */
[----:B------:R-:W-:Y:S01]  /*4080*/  ULOP3.LUT UR8, URZ, UR8, URZ, 0x33, !UPT ;  /* 0x00000008ff087292 */ /* 0x000fe2000f8e33ff */
[----:B------:R-:W-:Y:S01]  /*4090*/  LOP3.LUT R4, RZ, UR5, RZ, 0x33, !PT ;  /* 0x00000005ff047c12 */ /* 0x000fe2000f8e33ff */
[----:B------:R-:W-:Y:S02]  /*40a0*/  VOTEU.ANY UR7, UPT, PT ;  /* 0x0000000000077886 */ /* 0x000fe400038e0100 */
[----:B------:R-:W-:Y:S01]  /*40b0*/  UFLO.U32 UR7, UR7 ;  /* 0x00000007000772bd */ /* 0x000fe200080e0000 */
[----:B------:R-:W2:Y:S01]  /*40c0*/  REDUX UR5, R4 ;  /* 0x00000000040573c4 */ /* 0x000ea20000000000 */
[----:B------:R-:W-:-:S06]  /*40d0*/  IMAD.U32 R0, RZ, RZ, UR8 ;  /* 0x00000008ff007e24 */ /* 0x000fcc000f8e00ff */
[----:B------:R3:W-:Y:S01]  /*40e0*/  UTCATOMSWS.AND URZ, UR8 ;  /* 0x0000000800ff79e3 */ /* 0x0007e20008000000 */
[----:B------:R-:W4:Y:S01]  /*40f0*/  REDUX UR6, R0 ;  /* 0x00000000000673c4 */ /* 0x000f220000000000 */
[----:B-1----:R-:W-:Y:S01]  /*4100*/  ISETP.EQ.U32.AND P0, PT, R2, UR7, PT ;  /* 0x0000000702007c0c */ /* 0x002fe2000bf02070 */
[----:B--2---:R-:W-:Y:S01]  /*4110*/  IMAD.U32 R2, RZ, RZ, UR5 ;  /* 0x00000005ff027e24 */ /* 0x004fe2000f8e00ff */
[----:B----4-:R-:W-:-:S11]  /*4120*/  MOV R3, UR6 ;  /* 0x0000000600037c02 */ /* 0x010fd60008000f00 */
[----:B------:R3:W-:Y:S04]  /*4130*/  @P0 ATOMS.AND RZ, [UR4+0x14], R3 ;  /* 0x00001403ffff098c */ /* 0x0007e8000a800004 */
[----:B------:R3:W-:Y:S01]  /*4140*/  @P0 ATOMS.AND RZ, [UR4+0x18], R2 ;  /* 0x00001802ffff098c */ /* 0x0007e2000a800004 */
[----:B------:R-:W-:Y:S05]  /*4150*/  BRA `(.L_x_80) ;  /* 0x0000000000147947 */ /* 0x000fea0003800000 */
.L_x_79:
[----:B------:R-:W-:Y:S02]  /*4160*/  MOV R2, 0x4180 ;  /* 0x0000418000027802 */ /* 0x000fe40000000f00 */
[----:B----45:R-:W-:Y:S05]  /*4170*/  CALL.REL.NOINC `($__internal_0_$__cuda_sm10x_tcgen05_guardrail_trap_col_being_dealloced_not_returned_by_alloc) ;  /* 0x0000004400b07944 */ /* 0x030fea0003c00000 */
[----:B------:R-:W-:Y:S05]  /*4180*/  BRA `(.L_x_80) ;  /* 0x0000000000087947 */ /* 0x000fea0003800000 */
.L_x_78:
[----:B------:R-:W-:Y:S02]  /*4190*/  MOV R2, 0x41b0 ;  /* 0x000041b000027802 */ /* 0x000fe40000000f00 */
[----:B----45:R-:W-:Y:S05]  /*41a0*/  CALL.REL.NOINC `($__internal_2_$__cuda_sm10x_tcgen05_guardrail_trap_unallocated_columns_being_dealloced) ;  /* 0x0000004400bc7944 */ /* 0x030fea0003c00000 */
.L_x_80:
[----:B------:R-:W-:Y:S01]  /*41b0*/  NOP ;  /* 0x0000000000007918 */ /* 0x000fe20000000000 */
[----:B---3--:R-:W-:Y:S05]  /*41c0*/  EXIT ;  /* 0x000000000000794d */ /* 0x008fea0003800000 */
.L_x_62:
[----:B------:R-:W-:-:S09]  /*41d0*/  UISETP.NE.OR UP2, UPT, UR8, 0x3, !UP2 ;  /* 0x000000030800788c */ /* 0x000fd2000d745670 */
[----:B------:R-:W-:Y:S05]  /*41e0*/  BRA.U UP2, `(.L_x_81) ;  /* 0x0000000d02407547 */ /* 0x000fea000b800000 */
[----:B------:R-:W1:Y:S01]  /*41f0*/  LDC R0, c[0x0][0xb30] ;  /* 0x0002cc00ff007b82 */ /* 0x000e620000000800 */
[----:B------:R-:W2:Y:S01]  /*4200*/  LDCU.64 UR8, c[0x0][0x888] ;  /* 0x00011100ff0877ac */ /* 0x000ea20008000a00 */
[----:B------:R-:W-:Y:S02]  /*4210*/  HFMA2 R29, -RZ, RZ, 0, 0 ;  /* 0x00000000ff1d7431 */ /* 0x000fe400000001ff */
[----:B------:R-:W-:Y:S01]  /*4220*/  IMAD.MOV.U32 R31, RZ, RZ, 0x1 ;  /* 0x00000001ff1f7424 */ /* 0x000fe200078e00ff */
[----:B------:R-:W-:Y:S01]  /*4230*/  MOV R23, 0x1000 ;  /* 0x0000100000177802 */ /* 0x000fe20000000f00 */
[----:B------:R-:W4:Y:S01]  /*4240*/  LDCU.64 UR4, c[0x0][0x890] ;  /* 0x00011200ff0477ac */ /* 0x000f220008000a00 */
[----:B------:R-:W-:Y:S01]  /*4250*/  IMAD.MOV.U32 R30, RZ, RZ, RZ ;  /* 0x000000ffff1e7224 */ /* 0x000fe200078e00ff */
[----:B------:R-:W3:Y:S01]  /*4260*/  LDC R19, c[0x0][0x370] ;  /* 0x0000dc00ff137b82 */ /* 0x000ee20000000800 */
[----:B------:R-:W-:Y:S01]  /*4270*/  UMOV UR7, 0x400 ;  /* 0x0000040000077882 */ /* 0x000fe20000000000 */
[----:B------:R-:W-:-:S02]  /*4280*/  UPLOP3.LUT UP1, UPT, UPT, UPT, UPT, 0x40, 0x4 ;  /* 0x000000000004789c */ /* 0x000fc40003f2e870 */
[----:B------:R-:W-:-:S04]  /*4290*/  ULEA UR7, UR37, UR7, 0x18 ;  /* 0x0000000725077291 */ /* 0x000fc8000f8ec0ff */
[----:B------:R-:W3:Y:S01]  /*42a0*/  LDC R2, c[0x0][0xb0c] ;  /* 0x0002c300ff027b82 */ /* 0x000ee20000000800 */
[----:B------:R-:W-:Y:S02]  /*42b0*/  UIADD3 UR13, UPT, UPT, UR7, 0x118, URZ ;  /* 0x00000118070d7890 */ /* 0x000fe4000fffe0ff */
[----:B--2---:R-:W-:Y:S02]  /*42c0*/  UISETP.NE.U32.AND UP2, UPT, UR8, URZ, UPT ;  /* 0x000000ff0800728c */ /* 0x004fe4000bf45070 */
[----:B------:R-:W-:Y:S02]  /*42d0*/  UIADD3 UR17, UPT, UPT, UR7, 0x110, URZ ;  /* 0x0000011007117890 */ /* 0x000fe4000fffe0ff */
[----:B----4-:R-:W-:Y:S01]  /*42e0*/  UISETP.NE.U32.AND UP3, UPT, UR4, URZ, UPT ;  /* 0x000000ff0400728c */ /* 0x010fe2000bf65070 */
[----:B------:R-:W2:Y:S01]  /*42f0*/  LDC R18, c[0x0][0xb20] ;  /* 0x0002c800ff127b82 */ /* 0x000ea20000000800 */
[----:B-1----:R-:W-:Y:S01]  /*4300*/  ISETP.NE.AND P1, PT, R0, 0x1, PT ;  /* 0x000000010000780c */ /* 0x002fe20003f25270 */
[----:B------:R-:W-:-:S02]  /*4310*/  UISETP.NE.AND.EX UP2, UPT, UR9, URZ, UPT, UP2 ;  /* 0x000000ff0900728c */ /* 0x000fc4000bf45320 */
[----:B------:R-:W-:Y:S02]  /*4320*/  UPRMT UR13, UR37, 0x654, UR13 ;  /* 0x00000654250d7896 */ /* 0x000fe4000800000d */
[----:B------:R-:W-:Y:S02]  /*4330*/  UISETP.NE.AND.EX UP3, UPT, UR5, URZ, UPT, UP3 ;  /* 0x000000ff0500728c */ /* 0x000fe4000bf65330 */
[----:B------:R-:W1:Y:S08]  /*4340*/  LDC.64 R32, c[0x0][0x348] ;  /* 0x0000d200ff207b82 */ /* 0x000e700000000a00 */
[----:B------:R-:W4:Y:S08]  /*4350*/  LDC.64 R16, c[0x0][0xb10] ;  /* 0x0002c400ff107b82 */ /* 0x000f300000000a00 */
[----:B------:R-:W1:Y:S08]  /*4360*/  LDC.64 R6, c[0x0][0xb18] ;  /* 0x0002c600ff067b82 */ /* 0x000e700000000a00 */
[----:B------:R-:W1:Y:S08]  /*4370*/  LDC.64 R4, c[0x0][0xb28] ;  /* 0x0002ca00ff047b82 */ /* 0x000e700000000a00 */
[----:B--23--:R-:W1:Y:S02]  /*4380*/  LDC R22, c[0x0][0x374] ;  /* 0x0000dd00ff167b82 */ /* 0x00ce640000000800 */
.L_x_90:
[C---:B------:R-:W-:Y:S02]  /*4390*/  LEA R0, R30.reuse, UR7, 0x3 ;  /* 0x000000071e007c11 */ /* 0x040fe4000f8e18ff */
[----:B------:R-:W-:Y:S02]  /*43a0*/  SHF.L.U32 R3, R29, 0x1f, RZ ;  /* 0x0000001f1d037819 */ /* 0x000fe400000006ff */
[----:B------:R-:W-:Y:S02]  /*43b0*/  LEA R24, R30, UR7, 0x4 ;  /* 0x000000071e187c11 */ /* 0x000fe4000f8e20ff */
[----:B--2---:R-:W2:Y:S02]  /*43c0*/  SYNCS.PHASECHK.TRANS64.TRYWAIT P0, [R0+URZ+0x140], R3 ;  /* 0x00014003000075a7 */ /* 0x004ea400080011ff */
[----:B--2---:R-:W-:Y:S05]  /*43d0*/  @!P0 BRA `(.L_x_82) ;  /* 0x0000004000548947 */ /* 0x004fea0003800000 */
.L_x_172:
[----:B------:R-:W-:Y:S01]  /*43e0*/  ISETP.GE.AND P0, PT, R40, 0x1, PT ;  /* 0x000000012800780c */ /* 0x000fe20003f06270 */
[----:B------:R-:W3:Y:S01]  /*43f0*/  LDS.128 R24, [R24+0x1d0] ;  /* 0x0001d00018187984 */ /* 0x000ee20000000c00 */
[----:B--2---:R-:W-:Y:S01]  /*4400*/  VIADD R0, R0, 0x150 ;  /* 0x0000015000007836 */ /* 0x004fe20000000000 */
[----:B------:R-:W-:Y:S01]  /*4410*/  @!PT LDS RZ, [RZ] ;  /* 0x00000000fffff984 */ /* 0x000fe20000000800 */
[----:B------:R-:W-:Y:S01]  /*4420*/  @!PT LDS RZ, [RZ] ;  /* 0x00000000fffff984 */ /* 0x000fe20000000800 */
[----:B------:R-:W-:Y:S01]  /*4430*/  @!PT LDS RZ, [RZ] ;  /* 0x00000000fffff984 */ /* 0x000fe20000000800 */
[----:B------:R-:W-:Y:S01]  /*4440*/  @!PT LDS RZ, [RZ] ;  /* 0x00000000fffff984 */ /* 0x000fe20000000800 */
[----:B------:R2:W-:Y:S06]  /*4450*/  MEMBAR.ALL.CTA ;  /* 0x0000000000007992 */ /* 0x0005ec0000008000 */
[----:B--2---:R-:W2:Y:S01]  /*4460*/  FENCE.VIEW.ASYNC.S ;  /* 0x00000000000073c6 */ /* 0x004ea20000000000 */
[----:B------:R-:W-:Y:S04]  /*4470*/  PRMT R0, RZ, 0x654, R0 ;  /* 0x00000654ff007816 */ /* 0x000fe80000000000 */
[----:B--2---:R2:W-:Y:S01]  /*4480*/  SYNCS.ARRIVE.TRANS64.RED.A1T0 RZ, [R0+URZ], RZ ;  /* 0x000000ff00ff79a7 */ /* 0x0045e200081004ff */
[----:B---3--:R-:W-:Y:S11]  /*4490*/  LOP3.LUT P3, RZ, R26, 0x1, RZ, 0xc0, !PT ;  /* 0x000000011aff7812 */ /* 0x008ff6000786c0ff */
[----:B------:R-:W-:Y:S02]  /*44a0*/  @!UPT UIADD3 URZ, UPT, UPT, URZ, URZ, URZ ;  /* 0x000000fffffff290 */ /* 0x000fe4000fffe0ff */
[----:B------:R-:W-:Y:S02]  /*44b0*/  @P3 MOV R13, R24 ;  /* 0x00000018000d3202 */ /* 0x000fe40000000f00 */
[----:B------:R-:W-:Y:S01]  /*44c0*/  @P3 LOP3.LUT R8, R25, 0xffff, RZ, 0xc0, !PT ;  /* 0x0000ffff19083812 */ /* 0x000fe200078ec0ff */
[----:B--2---:R-:W-:Y:S06]  /*44d0*/  @!P0 BRA `(.L_x_83) ;  /* 0x0000000000a48947 */ /* 0x004fec0003800000 */
[----:B-1----:R-:W-:Y:S01]  /*44e0*/  IMAD.HI.U32 R35, R22, R7, RZ ;  /* 0x0000000716237227 */ /* 0x002fe200078e00ff */
[----:B------:R-:W-:Y:S02]  /*44f0*/  ISETP.NE.AND P0, PT, R6, 0x1, PT ;  /* 0x000000010600780c */ /* 0x000fe40003f05270 */
[----:B------:R-:W-:Y:S01]  /*4500*/  ISETP.NE.AND P2, PT, R40, 0x1, PT ;  /* 0x000000012800780c */ /* 0x000fe20003f45270 */
[----:B----4-:R-:W-:Y:S01]  /*4510*/  IMAD.HI.U32 R34, R19, R16, RZ ;  /* 0x0000001013227227 */ /* 0x010fe200078e00ff */
[----:B------:R-:W-:Y:S02]  /*4520*/  SHF.R.U32.HI R35, RZ, R18, R35 ;  /* 0x00000012ff237219 */ /* 0x000fe40000011623 */
[----:B------:R-:W-:Y:S01]  /*4530*/  ISETP.NE.AND P4, PT, R2, 0x1, PT ;  /* 0x000000010200780c */ /* 0x000fe20003f85270 */
[----:B------:R-:W-:Y:S01]  /*4540*/  IMAD.HI.U32 R36, R13, R16, RZ ;  /* 0x000000100d247227 */ /* 0x000fe200078e00ff */
[----:B------:R-:W-:Y:S02]  /*4550*/  SHF.R.U32.HI R34, RZ, R17, R34 ;  /* 0x00000011ff227219 */ /* 0x000fe40000011622 */
[----:B------:R-:W-:Y:S01]  /*4560*/  SEL R3, R22, R35, !P0 ;  /* 0x0000002316037207 */ /* 0x000fe20004000000 */
[C---:B------:R-:W-:Y:S01]  /*4570*/  IMAD.HI.U32 R35, R8.reuse, R7, RZ ;  /* 0x0000000708237227 */ /* 0x040fe200078e00ff */
[----:B------:R-:W-:Y:S02]  /*4580*/  SEL R11, R19, R34, !P4 ;  /* 0x00000022130b7207 */ /* 0x000fe40006000000 */
[----:B------:R-:W-:Y:S01]  /*4590*/  SHF.R.U32.HI R36, RZ, R17, R36 ;  /* 0x00000011ff247219 */ /* 0x000fe20000011624 */
[----:B------:R-:W-:Y:S01]  /*45a0*/  IMAD.HI.U32 R38, R3, R4, RZ ;  /* 0x0000000403267227 */ /* 0x000fe200078e00ff */
[----:B------:R-:W-:Y:S03]  /*45b0*/  SHF.R.U32.HI R35, RZ, R18, R35 ;  /* 0x00000012ff237219 */ /* 0x000fe60000011623 */
[----:B------:R-:W-:Y:S01]  /*45c0*/  IMAD.HI.U32 R34, R11, R4, RZ ;  /* 0x000000040b227227 */ /* 0x000fe200078e00ff */
[----:B------:R-:W-:Y:S02]  /*45d0*/  @P2 SHF.R.U32.HI R3, RZ, R5, R38 ;  /* 0x00000005ff032219 */ /* 0x000fe40000011626 */
[----:B------:R-:W-:Y:S02]  /*45e0*/  SEL R9, R8, R35, !P0 ;  /* 0x0000002308097207 */ /* 0x000fe40004000000 */
[----:B------:R-:W-:Y:S01]  /*45f0*/  @P2 SHF.R.U32.HI R11, RZ, R5, R34 ;  /* 0x00000005ff0b2219 */ /* 0x000fe20000011622 */
[C---:B------:R-:W-:Y:S01]  /*4600*/  IMAD R10, R40.reuse, R3, RZ ;  /* 0x00000003280a7224 */ /* 0x040fe200078e02ff */
[----:B------:R-:W-:Y:S01]  /*4610*/  SEL R3, R13, R36, !P4 ;  /* 0x000000240d037207 */ /* 0x000fe20006000000 */
[C---:B------:R-:W-:Y:S03]  /*4620*/  IMAD.HI.U32 R14, R9.reuse, R4, RZ ;  /* 0x00000004090e7227 */ /* 0x040fe600078e00ff */
[----:B------:R-:W-:Y:S01]  /*4630*/  ISETP.GE.AND P0, PT, R9, R10, PT ;  /* 0x0000000a0900720c */ /* 0x000fe20003f06270 */
[C---:B------:R-:W-:Y:S01]  /*4640*/  IMAD R12, R40.reuse, R11, RZ ;  /* 0x0000000b280c7224 */ /* 0x040fe200078e02ff */
[-C--:B------:R-:W-:Y:S04]  /*4650*/  SHF.R.U32.HI R14, RZ, R5.reuse, R14 ;  /* 0x00000005ff0e7219 */ /* 0x080fe8000001160e */
[----:B------:R-:W-:Y:S02]  /*4660*/  ISETP.GE.OR P0, PT, R3, R12, P0 ;  /* 0x0000000c0300720c */ /* 0x000fe40000706670 */
[----:B------:R-:W-:Y:S05]  /*4670*/  SEL R15, R9, R14, !P2 ;  /* 0x0000000e090f7207 */ /* 0x000fea0005000000 */
[----:B------:R-:W-:Y:S04]  /*4680*/  IMAD.MOV R14, RZ, RZ, -R15 ;  /* 0x000000ffff0e7224 */ /* 0x000fe800078e0a0f */
[----:B------:R-:W-:Y:S02]  /*4690*/  IMAD R14, R40, R14, R9 ;  /* 0x0000000e280e7224 */ /* 0x000fe400078e0209 */
[C---:B------:R-:W-:Y:S05]  /*46a0*/  @!P0 IMAD.HI.U32 R10, R3.reuse, R4, RZ ;  /* 0x00000004030a8227 */ /* 0x040fea00078e00ff */
[----:B------:R-:W-:Y:S04]  /*46b0*/  @!P0 SHF.R.U32.HI R10, RZ, R5, R10 ;  /* 0x00000005ff0a8219 */ /* 0x000fe8000001160a */
[----:B------:R-:W-:Y:S01]  /*46c0*/  @!P0 SEL R0, R3, R10, !P2 ;  /* 0x0000000a03008207 */ /* 0x000fe20005000000 */
[----:B------:R-:W-:Y:S03]  /*46d0*/  IMAD.MOV R10, RZ, RZ, -R3 ;  /* 0x000000ffff0a7224 */ /* 0x000fe600078e0a03 */
[----:B------:R-:W-:Y:S01]  /*46e0*/  @!P0 IADD3 R15, PT, PT, R15, -R0, RZ ;  /* 0x800000000f0f8210 */ /* 0x000fe20007ffe0ff */
[----:B------:R-:W-:Y:S01]  /*46f0*/  @!P0 IMAD R0, R11, R14, R0 ;  /* 0x0000000e0b008224 */ /* 0x000fe200078e0200 */
[----:B------:R-:W-:Y:S01]  /*4700*/  IADD3 R11, PT, PT, -R9, RZ, RZ ;  /* 0x000000ff090b7210 */ /* 0x000fe20007ffe1ff */
[----:B------:R-:W-:Y:S02]  /*4710*/  IMAD R13, R2, R10, R13 ;  /* 0x0000000a020d7224 */ /* 0x000fe400078e020d */
[----:B------:R-:W-:Y:S02]  /*4720*/  @!P0 IMAD R9, R15, R40, R3 ;  /* 0x000000280f098224 */ /* 0x000fe400078e0203 */
[----:B------:R-:W-:Y:S02]  /*4730*/  @!P0 IMAD.MOV.U32 R3, RZ, RZ, R0 ;  /* 0x000000ffff038224 */ /* 0x000fe400078e0000 */
[----:B------:R-:W-:Y:S02]  /*4740*/  IMAD R8, R6, R11, R8 ;  /* 0x0000000b06087224 */ /* 0x000fe400078e0208 */
[----:B------:R-:W-:Y:S02]  /*4750*/  IMAD R13, R3, R2, R13 ;  /* 0x00000002030d7224 */ /* 0x000fe400078e020d */
[----:B------:R-:W-:Y:S02]  /*4760*/  IMAD R8, R9, R6, R8 ;  /* 0x0000000609087224 */ /* 0x000fe400078e0208 */
.L_x_83:
[----:B------:R-:W-:Y:S05]  /*4770*/  BRA.U UP1, `(.L_x_84) ;  /* 0x0000000101107547 */ /* 0x000fea000b800000 */
[----:B------:R-:W-:Y:S04]  /*4780*/  MOV R0, UR6 ;  /* 0x0000000600007c02 */ /* 0x000fe80008000f00 */
[----:B------:R-:W-:Y:S04]  /*4790*/  SHF.L.U32 R3, R0, 0x1f, RZ ;  /* 0x0000001f00037819 */ /* 0x000fe800000006ff */
[----:B------:R-:W2:Y:S02]  /*47a0*/  SYNCS.PHASECHK.TRANS64.TRYWAIT P0, [UR7+0x138], R3 ;  /* 0x00013803ff0075a7 */ /* 0x000ea40008001107 */
[----:B--2---:R-:W-:Y:S05]  /*47b0*/  @!P0 BRA `(.L_x_85) ;  /* 0x0000003c00708947 */ /* 0x004fea0003800000 */
.L_x_84:
[----:B------:R-:W-:Y:S02]  /*47c0*/  R2UR UR19, R21 ;  /* 0x00000000151372ca */ /* 0x000fe400000e0000 */
[----:B------:R-:W-:Y:S02]  /*47d0*/  R2UR UR18, R20 ;  /* 0x00000000141272ca */ /* 0x000fe400000e0000 */
[----:B------:R-:W-:Y:S02]  /*47e0*/  ISETP.NE.U32.AND P2, PT, RZ, UR4, PT ;  /* 0x00000004ff007c0c */ /* 0x000fe4000bf45070 */
[----:B------:R-:W-:Y:S02]  /*47f0*/  SHF.L.U32 R12, R31, 0x1f, RZ ;  /* 0x0000001f1f0c7819 */ /* 0x000fe400000006ff */
[----:B------:R-:W-:Y:S05]  /*4800*/  ISETP.NE.AND.EX P2, PT, RZ, UR5, PT, P2 ;  /* 0x00000005ff007c0c */ /* 0x000fea000bf45320 */
[----:B------:R-:W-:Y:S02]  /*4810*/  USHF.L.U32 UR19, UR19, 0x6, URZ ;  /* 0x0000000613137899 */ /* 0x000fe400080006ff */
[----:B------:R-:W-:Y:S01]  /*4820*/  USHF.L.U32 UR18, UR18, 0x7, URZ ;  /* 0x0000000712127899 */ /* 0x000fe200080006ff */
[----:B------:R-:W-:Y:S11]  /*4830*/  BRA.U !UP3, `(.L_x_86) ;  /* 0x000000010b347547 */ /* 0x000ff6000b800000 */
[----:B------:R-:W-:Y:S01]  /*4840*/  UPLOP3.LUT UP0, UPT, UPT, UPT, UP2, 0x80, 0x8 ;  /* 0x000000000008789c */ /* 0x000fe20003f0f020 */
[----:B--2---:R-:W-:Y:S02]  /*4850*/  HFMA2 R0, -RZ, RZ, 0, 5.9604644775390625e-08 ;  /* 0x00000001ff007431 */ /* 0x004fe400000001ff */
[----:B------:R-:W-:Y:S03]  /*4860*/  IMAD.MOV.U32 R95, RZ, RZ, 0x1 ;  /* 0x00000001ff5f7424 */ /* 0x000fe600078e00ff */
[----:B------:R-:W-:Y:S05]  /*4870*/  PLOP3.LUT P0, PT, PT, PT, UP0, 0x80, 0x8 ;  /* 0x000000000008781c */ /* 0x000fea0003f0f008 */
[----:B------:R-:W2:Y:S01]  /*4880*/  @UP0 LDCU.64 UR10, c[0x0][0x888] ;  /* 0x00011100ff0a07ac */ /* 0x000ea20008000a00 */
[----:B------:R-:W-:Y:S07]  /*4890*/  @UP0 UIMAD UR8, UR36, UR4, URZ ;  /* 0x00000004240802a4 */ /* 0x000fee000f8e02ff */
[----:B------:R-:W-:Y:S01]  /*48a0*/  @!P0 PRMT R95, R0, 0x7610, R95 ;  /* 0x00007610005f8816 */ /* 0x000fe2000000005f */
[----:B--2---:R-:W-:Y:S03]  /*48b0*/  @UP0 UIMAD.WIDE UR10, UR8, 0x4, UR10 ;  /* 0x00000004080a08a5 */ /* 0x004fe6000f8e020a */
[----:B------:R-:W2:Y:S03]  /*48c0*/  @!UP0 LDCU UR8, c[0x0][0x880] ;  /* 0x00011000ff0887ac */ /* 0x000ea60008000800 */
[----:B------:R-:W-:Y:S01]  /*48d0*/  IMAD.U32 R10, RZ, RZ, UR10 ;  /* 0x0000000aff0a7e24 */ /* 0x000fe2000f8e00ff */
[----:B------:R-:W-:Y:S05]  /*48e0*/  MOV R11, UR11 ;  /* 0x0000000b000b7c02 */ /* 0x000fea0008000f00 */
[----:B-----5:R3:W5:Y:S02]  /*48f0*/  @P0 LDG.E R49, desc[UR46][R10.64] ;  /* 0x0000002e0a310981 */ /* 0x020764000c1e1900 */
[----:B--23--:R-:W-:Y:S07]  /*4900*/  @!P0 IMAD.U32 R49, RZ, RZ, UR8 ;  /* 0x00000008ff318e24 */ /* 0x00cfee000f8e00ff */
.L_x_86:
[----:B-----5:R-:W-:Y:S01]  /*4910*/  @!P2 FSETP.EQ.AND P0, PT, R49, RZ, PT ;  /* 0x000000ff3100a20b */ /* 0x020fe20003f02000 */
[----:B------:R-:W-:Y:S01]  /*4920*/  @!UPT UIADD3 URZ, UPT, UPT, URZ, URZ, URZ ;  /* 0x000000fffffff290 */ /* 0x000fe2000fffe0ff */
[----:B------:R-:W-:Y:S11]  /*4930*/  @!P2 BRA `(.L_x_87) ;  /* 0x000000000014a947 */ /* 0x000ff60003800000 */
[----:B------:R-:W-:Y:S02]  /*4940*/  LOP3.LUT P2, RZ, R95, 0xff, RZ, 0xc0, !PT ;  /* 0x000000ff5fff7812 */ /* 0x000fe4000784c0ff */
[----:B------:R-:W-:Y:S04]  /*4950*/  PLOP3.LUT P0, PT, PT, PT, UP0, 0x80, 0x8 ;  /* 0x000000000008781c */ /* 0x000fe80003f0f008 */
[----:B------:R-:W-:Y:S07]  /*4960*/  PLOP3.LUT P0, PT, P0, PT, PT, 0x8, 0x80 ;  /* 0x000000000080781c */ /* 0x000fee000070e170 */
[----:B------:R-:W-:Y:S11]  /*4970*/  @P2 FSETP.EQ.AND P0, PT, R49, RZ, PT ;  /* 0x000000ff3100220b */ /* 0x000ff60003f02000 */
[----:B------:R-:W-:Y:S02]  /*4980*/  @!UPT UIADD3 URZ, UPT, UPT, URZ, URZ, URZ ;  /* 0x000000fffffff290 */ /* 0x000fe4000fffe0ff */
.L_x_87:
[----:B------:R-:W3:Y:S01]  /*4990*/  SYNCS.PHASECHK.TRANS64.TRYWAIT P2, [UR7+0x120], R12 ;  /* 0x0001200cff0075a7 */ /* 0x000ee20008041107 */
[----:B------:R-:W-:Y:S04]  /*49a0*/  ELECT P4, URZ, PT ;  /* 0x0000000000ff782f */ /* 0x000fe80003880000 */
[----:B------:R-:W-:Y:S11]  /*49b0*/  PLOP3.LUT P4, PT, P0, P4, PT, 0xf2, 0x2f ;  /* 0x00000000002f781c */ /* 0x000ff60000789e72 */
[----:B------:R-:W-:Y:S02]  /*49c0*/  @!UPT UIADD3 URZ, UPT, UPT, URZ, URZ, URZ ;  /* 0x000000fffffff290 */ /* 0x000fe4000fffe0ff */
[----:B-1----:R-:W-:Y:S05]  /*49d0*/  @!P4 IADD3 R21, P0, PT, R32, 0x580, RZ ;  /* 0x000005802015c810 */ /* 0x002fea0007f1e0ff */
[----:B------:R-:W-:Y:S01]  /*49e0*/  @!P4 IMAD.X R20, RZ, RZ, R33, P0 ;  /* 0x000000ffff14c224 */ /* 0x000fe200000e0621 */
[----:B---3--:R-:W-:Y:S07]  /*49f0*/  @!P2 BRA `(.L_x_88) ;  /* 0x0000003800f8a947 */ /* 0x008fee0003800000 */
.L_x_175:
[----:B------:R-:W3:Y:S01]  /*4a00*/  LDC.64 R14, c[0x0][0xb10] ;  /* 0x0002c400ff0e7b82 */ /* 0x000ee20000000a00 */
[----:B------:R-:W-:Y:S01]  /*4a10*/  @!P4 R2UR UR8, R20 ;  /* 0x000000001408c2ca */ /* 0x000fe200000e0000 */
[----:B------:R-:W-:Y:S01]  /*4a20*/  VOTEU.ALL UP1, P4 ;  /* 0x0000000000ff7886 */ /* 0x000fe20002020000 */
[----:B------:R-:W-:Y:S01]  /*4a30*/  @!P4 R2UR UR9, R21 ;  /* 0x000000001509c2ca */ /* 0x000fe200000e0000 */
[----:B------:R-:W-:Y:S01]  /*4a40*/  UMOV UR10, 0x0 ;  /* 0x00000000000a7882 */ /* 0x000fe20000000000 */
[----:B------:R-:W-:Y:S03]  /*4a50*/  UMOV UR11, 0x10000000 ;  /* 0x10000000000b7882 */ /* 0x000fe60000000000 */
[----:B------:R-:W5:Y:S01]  /*4a60*/  LDC.64 R10, c[0x0][0xb18] ;  /* 0x0002c600ff0a7b82 */ /* 0x000f620000000a00 */
[----:B------:R-:W-:Y:S01]  /*4a70*/  @!UP1 UIADD3 UR16, UPT, UPT, UR7, 0x200, URZ ;  /* 0x0000020007109890 */ /* 0x000fe2000fffe0ff */
[----:B------:R-:W-:Y:S01]  /*4a80*/  @P3 SHF.R.U32.HI R28, RZ, 0x10, R25 ;  /* 0x00000010ff1c3819 */ /* 0x000fe20000011619 */
[----:B------:R-:W-:Y:S01]  /*4a90*/  VOTEU.ALL UP1, P4 ;  /* 0x0000000000ff7886 */ /* 0x000fe20002020000 */
[----:B------:R-:W-:Y:S01]  /*4aa0*/  UMOV UR20, UR36 ;  /* 0x0000002400147c82 */ /* 0x000fe20008000000 */
[----:B------:R-:W-:Y:S03]  /*4ab0*/  VIADD R30, R30, 0x1 ;  /* 0x000000011e1e7836 */ /* 0x000fe60000000000 */
[----:B--2---:R-:W2:Y:S01]  /*4ac0*/  @!P1 LDC R0, c[0x0][0xb20] ;  /* 0x0002c800ff009b82 */ /* 0x004ea20000000800 */
[----:B------:R-:W-:Y:S01]  /*4ad0*/  IMAD.U32 R21, RZ, RZ, UR8 ;  /* 0x00000008ff157e24 */ /* 0x000fe2000f8e00ff */
[----:B------:R-:W-:Y:S06]  /*4ae0*/  UPRMT UR8, UR37, 0x654, UR17 ;  /* 0x0000065425087896 */ /* 0x000fec0008000011 */
[----:B-1----:R-:W1:Y:S01]  /*4af0*/  @!P1 LDC R3, c[0x0][0xb0c] ;  /* 0x0002c300ff039b82 */ /* 0x002e620000000800 */
[----:B------:R-:W-:Y:S01]  /*4b00*/  IMAD.U32 R20, RZ, RZ, UR9 ;  /* 0x00000009ff147e24 */ /* 0x000fe2000f8e00ff */
[----:B------:R-:W-:Y:S04]  /*4b10*/  @!P4 R2UR UR15, R21 ;  /* 0x00000000150fc2ca */ /* 0x000fe800000e0000 */
[----:B------:R-:W-:Y:S01]  /*4b20*/  @!P4 R2UR UR14, R20 ;  /* 0x00000000140ec2ca */ /* 0x000fe200000e0000 */
[----:B------:R-:W-:Y:S11]  /*4b30*/  @!P4 IMAD.MOV.U32 R20, RZ, RZ, 0x1000 ;  /* 0x00001000ff14c424 */ /* 0x000ff600078e00ff */
[----:B------:R-:W-:Y:S01]  /*4b40*/  @!UPT UIADD3 URZ, UPT, UPT, URZ, URZ, URZ ;  /* 0x000000fffffff290 */ /* 0x000fe2000fffe0ff */
[----:B------:R1:W-:Y:S01]  /*4b50*/  @!UP1 UTMALDG.3D [UR16], [UR14], desc[UR10] ;  /* 0x00000a100e0095b4 */ /* 0x0003e20008011000 */
[----:B------:R1:W-:Y:S02]  /*4b60*/  @!P4 SYNCS.ARRIVE.TRANS64.RED.A0TR RZ, [UR7+0x110], R20 ;  /* 0x00011014ffffc9a7 */ /* 0x0003e40008300407 */
[----:B-1----:R-:W-:Y:S01]  /*4b70*/  @!P1 ISETP.NE.AND P2, PT, R3, 0x1, PT ;  /* 0x000000010300980c */ /* 0x002fe20003f45270 */
[C---:B---3--:R-:W-:Y:S01]  /*4b80*/  @!P1 IMAD.HI.U32 R14, R13.reuse, R14, RZ ;  /* 0x0000000e0d0e9227 */ /* 0x048fe200078e00ff */
[----:B-----5:R-:W-:Y:S03]  /*4b90*/  @!P1 ISETP.NE.AND P0, PT, R10, 0x1, PT ;  /* 0x000000010a00980c */ /* 0x020fe60003f05270 */
[C---:B------:R-:W-:Y:S01]  /*4ba0*/  @!P1 IMAD.HI.U32 R11, R8.reuse, R11, RZ ;  /* 0x0000000b080b9227 */ /* 0x040fe200078e00ff */
[----:B------:R-:W-:Y:S04]  /*4bb0*/  @!P1 SHF.R.U32.HI R14, RZ, R15, R14 ;  /* 0x0000000fff0e9219 */ /* 0x000fe8000001160e */
[----:B--2---:R-:W-:Y:S01]  /*4bc0*/  @!P1 SHF.R.U32.HI R9, RZ, R0, R11 ;  /* 0x00000000ff099219 */ /* 0x004fe2000001160b */
[----:B------:R-:W-:Y:S01]  /*4bd0*/  SYNCS.ARRIVE.TRANS64.RED.A1T0 RZ, [UR8], RZ ;  /* 0x000000ffffff79a7 */ /* 0x000fe20008100408 */
[----:B------:R-:W-:Y:S02]  /*4be0*/  @!P1 SEL R14, R13, R14, !P2 ;  /* 0x0000000e0d0e9207 */ /* 0x000fe40005000000 */
[----:B------:R-:W-:Y:S01]  /*4bf0*/  @!P1 SEL R9, R8, R9, !P0 ;  /* 0x0000000908099207 */ /* 0x000fe20004000000 */
[----:B------:R-:W1:Y:S04]  /*4c00*/  SYNCS.PHASECHK.TRANS64.TRYWAIT P5, [UR7+0x128], R12 ;  /* 0x0001280cff0075a7 */ /* 0x000e6800080a1107 */
[----:B------:R-:W-:Y:S02]  /*4c10*/  @!P1 IMAD.IADD R0, R9, 0x1, -R14 ;  /* 0x0000000109009824 */ /* 0x000fe400078e0a0e */
[----:B------:R-:W-:Y:S02]  /*4c20*/  @!P1 IMAD.IADD R9, R14, 0x1, -R9 ;  /* 0x000000010e099824 */ /* 0x000fe400078e0a09 */
[----:B------:R-:W-:Y:S02]  /*4c30*/  @!P1 IMAD R13, R0, R3, R13 ;  /* 0x00000003000d9224 */ /* 0x000fe400078e020d */
[----:B------:R-:W-:Y:S01]  /*4c40*/  @!P1 IMAD R8, R9, R10, R8 ;  /* 0x0000000a09089224 */ /* 0x000fe200078e0208 */
[----:B-1----:R-:W-:Y:S06]  /*4c50*/  @!P5 BRA `(.L_x_89) ;  /* 0x000000380078d947 */ /* 0x002fec0003800000 */
.L_x_177:
[----:B-1----:R-:W-:Y:S01]  /*4c60*/  @!P4 IADD3 R3, P0, PT, R32, 0x580, RZ ;  /* 0x000005802003c810 */ /* 0x002fe20007f1e0ff */
[----:B------:R-:W-:Y:S01]  /*4c70*/  VOTEU.ALL UP1, P4 ;  /* 0x0000000000ff7886 */ /* 0x000fe20002020000 */
[----:B------:R-:W-:Y:S01]  /*4c80*/  UMOV UR20, 0x0 ;  /* 0x0000000000147882 */ /* 0x000fe20000000000 */
[----:B------:R-:W-:Y:S01]  /*4c90*/  UMOV UR21, 0x10000000 ;  /* 0x1000000000157882 */ /* 0x000fe20000000000 */
[----:B------:R-:W-:Y:S01]  /*4ca0*/  @!P4 R2UR UR9, R3 ;  /* 0x000000000309c2ca */ /* 0x000fe200000e0000 */
[----:B------:R-:W-:Y:S01]  /*4cb0*/  @!P4 IMAD.X R0, RZ, RZ, R33, P0 ;  /* 0x000000ffff00c224 */ /* 0x000fe200000e0621 */
[----:B------:R-:W-:Y:S01]  /*4cc0*/  @!UP1 UIADD3 UR10, UPT, UPT, UR18, 0x40, URZ ;  /* 0x00000040120a9890 */ /* 0x000fe2000fffe0ff */
[----:B------:R-:W-:Y:S01]  /*4cd0*/  ISETP.NE.AND P0, PT, R30, 0x2, PT ;  /* 0x000000021e00780c */ /* 0x000fe20003f05270 */
[----:B------:R-:W-:Y:S01]  /*4ce0*/  UMOV UR11, UR19 ;  /* 0x00000013000b7c82 */ /* 0x000fe20008000000 */
[----:B------:R-:W-:Y:S01]  /*4cf0*/  UMOV UR12, UR36 ;  /* 0x00000024000c7c82 */ /* 0x000fe20008000000 */
[----:B------:R-:W-:Y:S01]  /*4d00*/  @!P4 R2UR UR8, R0 ;  /* 0x000000000008c2ca */ /* 0x000fe200000e0000 */
[----:B------:R-:W-:Y:S01]  /*4d10*/  IMAD.IADD R20, R8, 0x1, R94 ;  /* 0x0000000108147824 */ /* 0x000fe200078e025e */
[----:B------:R-:W-:Y:S01]  /*4d20*/  @P3 R2UR UR36, R28 ;  /* 0x000000001c2432ca */ /* 0x000fe200000e0000 */
[----:B------:R-:W-:Y:S01]  /*4d30*/  IMAD.IADD R21, R13, 0x1, R96 ;  /* 0x000000010d157824 */ /* 0x000fe200078e0260 */
[----:B------:R-:W-:Y:S02]  /*4d40*/  SEL R0, RZ, 0x1, P0 ;  /* 0x00000001ff007807 */ /* 0x000fe40000000000 */
[----:B------:R-:W-:Y:S01]  /*4d50*/  LOP3.LUT R31, R31, 0x1, RZ, 0x3c, !PT ;  /* 0x000000011f1f7812 */ /* 0x000fe200078e3cff */
[----:B------:R-:W-:Y:S01]  /*4d60*/  IMAD.U32 R10, RZ, RZ, UR9 ;  /* 0x00000009ff0a7e24 */ /* 0x000fe2000f8e00ff */
[----:B------:R-:W-:Y:S01]  /*4d70*/  @!UP1 UIADD3 UR9, UPT, UPT, UR7, 0x118, URZ ;  /* 0x0000011807099890 */ /* 0x000fe2000fffe0ff */
[----:B------:R-:W-:Y:S02]  /*4d80*/  LOP3.LUT R29, R29, R0, RZ, 0x3c, !PT ;  /* 0x000000001d1d7212 */ /* 0x000fe400078e3cff */
[----:B------:R-:W-:Y:S02]  /*4d90*/  SEL R30, R30, RZ, P0 ;  /* 0x000000ff1e1e7207 */ /* 0x000fe40000000000 */
[----:B------:R-:W-:Y:S01]  /*4da0*/  IMAD.U32 R11, RZ, RZ, UR8 ;  /* 0x00000008ff0b7e24 */ /* 0x000fe2000f8e00ff */
[----:B------:R-:W-:Y:S01]  /*4db0*/  @!P4 R2UR UR14, R10 ;  /* 0x000000000a0ec2ca */ /* 0x000fe200000e0000 */
[----:B------:R-:W-:Y:S01]  /*4dc0*/  @!UP1 UIADD3 UR8, UPT, UPT, UR7, 0x1200, URZ ;  /* 0x0000120007089890 */ /* 0x000fe2000fffe0ff */
[----:B------:R-:W-:Y:S02]  /*4dd0*/  VOTEU.ALL UP1, P4 ;  /* 0x0000000000ff7886 */ /* 0x000fe40002020000 */
[----:B------:R-:W-:Y:S11]  /*4de0*/  @!P4 R2UR UR15, R11 ;  /* 0x000000000b0fc2ca */ /* 0x000ff600000e0000 */
[----:B------:R-:W-:Y:S02]  /*4df0*/  @!UPT UIADD3 URZ, UPT, UPT, URZ, URZ, URZ ;  /* 0x000000fffffff290 */ /* 0x000fe4000fffe0ff */
[----:B------:R2:W-:Y:S01]  /*4e00*/  @!UP1 UTMALDG.3D [UR8], [UR14], desc[UR20] ;  /* 0x000014080e0095b4 */ /* 0x0005e20008011000 */
[----:B------:R2:W-:Y:S01]  /*4e10*/  @!P4 SYNCS.ARRIVE.TRANS64.RED.A0TR RZ, [UR7+0x118], R23 ;  /* 0x00011817ffffc9a7 */ /* 0x0005e20008300407 */
[----:B------:R-:W-:Y:S01]  /*4e20*/  UPLOP3.LUT UP1, UPT, UPT, UPT, UPT, 0x80, 0x8 ;  /* 0x000000000008789c */ /* 0x000fe20003f2f070 */
[----:B------:R-:W-:Y:S01]  /*4e30*/  SYNCS.ARRIVE.TRANS64.RED.A1T0 RZ, [UR13], RZ ;  /* 0x000000ffffff79a7 */ /* 0x000fe2000810040d */
[----:B------:R-:W-:Y:S09]  /*4e40*/  @P3 BRA `(.L_x_90) ;  /* 0xfffffff400503947 */ /* 0x000ff2000383ffff */
[----:B------:R-:W-:-:S04]  /*4e50*/  SHF.L.U32 R3, R31, 0x1f, RZ ;  /* 0x0000001f1f037819 */ /* 0x000fc800000006ff */
[----:B------:R-:W1:Y:S02]  /*4e60*/  SYNCS.PHASECHK.TRANS64.TRYWAIT P0, [UR7+0x120], R3 ;  /* 0x00012003ff0075a7 */ /* 0x000e640008001107 */
[----:B-1----:R-:W-:Y:S05]  /*4e70*/  @!P0 BRA `(.L_x_91) ;  /* 0x0000003800088947 */ /* 0x002fea0003800000 */
.L_x_179:
[----:B-1----:R-:W-:-:S07]  /*4e80*/  MOV R0, UR7 ;  /* 0x0000000700007c02 */ /* 0x002fce0008000f00 */
.L_x_92:
[----:B-1----:R-:W-:-:S04]  /*4e90*/  SHF.L.U32 R3, R31, 0x1f, RZ ;  /* 0x0000001f1f037819 */ /* 0x002fc800000006ff */
[----:B------:R1:W3:Y:S03]  /*4ea0*/  SYNCS.PHASECHK.TRANS64.TRYWAIT P0, [R0+URZ+0x128], R3 ;  /* 0x00012803000075a7 */ /* 0x0002e600080011ff */
[----:B---3--:R-:W-:Y:S05]  /*4eb0*/  @!P0 NANOSLEEP.SYNCS 0x989680 ;  /* 0x009896800000895d */ /* 0x008fea0003900000 */
[----:B------:R-:W3:Y:S02]  /*4ec0*/  @!P0 SYNCS.PHASECHK.TRANS64 P0, [R0+URZ+0x128], R3 ;  /* 0x00012803000085a7 */ /* 0x000ee400080010ff */
[----:B--23--:R-:W-:Y:S05]  /*4ed0*/  @P0 EXIT ;  /* 0x000000000000094d */ /* 0x00cfea0003800000 */
[----:B------:R-:W-:Y:S05]  /*4ee0*/  BRA `(.L_x_92) ;  /* 0xfffffffc00e87947 */ /* 0x000fea000383ffff */
.L_x_81:
[----:B------:R-:W-:-:S06]  /*4ef0*/  UISETP.GE.AND UP1, UPT, UR8, 0x4, UPT ;  /* 0x000000040800788c */ /* 0x000fcc000bf26270 */
[----:B------:R-:W-:-:S13]  /*4f00*/  PLOP3.LUT P0, PT, PT, PT, UP1, 0x80, 0x8 ;  /* 0x000000000008781c */ /* 0x000fda0003f0f018 */
[----:B------:R-:W-:Y:S05]  /*4f10*/  @!P0 EXIT ;  /* 0x000000000000894d */ /* 0x000fea0003800000 */
[----:B------:R-:W-:Y:S01]  /*4f20*/  BAR.SYNC.DEFER_BLOCKING 0x6, 0xa0 ;  /* 0x0182800000007b1d */ /* 0x000fe20000010000 */
[C---:B------:R-:W-:Y:S01]  /*4f30*/  IMAD.SHL.U32 R7, R108.reuse, 0x40, RZ ;  /* 0x000000406c077824 */ /* 0x040fe200078e00ff */
[C---:B------:R-:W-:Y:S01]  /*4f40*/  LOP3.LUT R110, R108.reuse, 0x60, RZ, 0xc0, !PT ;  /* 0x000000606c6e7812 */ /* 0x040fe200078ec0ff */
[C---:B------:R-:W-:Y:S01]  /*4f50*/  IMAD.SHL.U32 R100, R108.reuse, 0x20, RZ ;  /* 0x000000206c647824 */ /* 0x040fe200078e00ff */
[----:B------:R-:W-:Y:S01]  /*4f60*/  CS2R R106, SRZ ;  /* 0x00000000006a7805 */ /* 0x000fe2000001ff00 */
[C---:B------:R-:W-:Y:S01]  /*4f70*/  IMAD.SHL.U32 R0, R108.reuse, 0x2, RZ ;  /* 0x000000026c007824 */ /* 0x040fe200078e00ff */
[----:B------:R-:W-:Y:S02]  /*4f80*/  UMOV UR49, 0x400 ;  /* 0x0000040000317882 */ /* 0x000fe40000000000 */
[----:B------:R-:W1:Y:S01]  /*4f90*/  LDC R99, c[0x0][0x370] ;  /* 0x0000dc00ff637b82 */ /* 0x000e620000000800 */
[----:B------:R-:W-:Y:S01]  /*4fa0*/  ULEA UR49, UR37, UR49, 0x18 ;  /* 0x0000003125317291 */ /* 0x000fe2000f8ec0ff */
[----:B------:R-:W-:Y:S01]  /*4fb0*/  LOP3.LUT R5, R7, 0x180, RZ, 0xc0, !PT ;  /* 0x0000018007057812 */ /* 0x000fe200078ec0ff */
[----:B------:R-:W-:Y:S01]  /*4fc0*/  IMAD.U32 R46, R108, 0x10000, RZ ;  /* 0x000100006c2e7824 */ /* 0x000fe200078e00ff */
[----:B------:R-:W-:Y:S01]  /*4fd0*/  LOP3.LUT R100, R100, 0xc00, RZ, 0xc0, !PT ;  /* 0x00000c0064647812 */ /* 0x000fe200078ec0ff */
[----:B------:R-:W-:Y:S01]  /*4fe0*/  UIADD3 UR4, UPT, UPT, UR49, 0x2200, URZ ;  /* 0x0000220031047890 */ /* 0x000fe2000fffe0ff */
[----:B------:R-:W-:Y:S01]  /*4ff0*/  LOP3.LUT R0, R5, 0x20, R0, 0xf8, !PT ;  /* 0x0000002005007812 */ /* 0x000fe200078ef800 */
[----:B------:R-:W-:Y:S01]  /*5000*/  IMAD.SHL.U32 R5, R108, 0x8, RZ ;  /* 0x000000086c057824 */ /* 0x000fe200078e00ff */
[----:B------:R-:W2:Y:S01]  /*5010*/  LDC R42, c[0x0][0xb0c] ;  /* 0x0002c300ff2a7b82 */ /* 0x000ea20000000800 */
[----:B------:R-:W-:Y:S01]  /*5020*/  LOP3.LUT R100, R100, 0x40, R7, 0xf8, !PT ;  /* 0x0000004064647812 */ /* 0x000fe200078ef807 */
[----:B------:R-:W-:Y:S01]  /*5030*/  IMAD.MOV.U32 R44, RZ, RZ, RZ ;  /* 0x000000ffff2c7224 */ /* 0x000fe200078e00ff */
[----:B------:R-:W-:Y:S01]  /*5040*/  LOP3.LUT R46, R46, 0x600000, RZ, 0xc0, !PT ;  /* 0x006000002e2e7812 */ /* 0x000fe200078ec0ff */
[----:B------:R-:W-:Y:S01]  /*5050*/  IMAD.MOV.U32 R112, RZ, RZ, RZ ;  /* 0x000000ffff707224 */ /* 0x000fe200078e00ff */
[----:B------:R-:W-:-:S02]  /*5060*/  LOP3.LUT R108, R108, 0x2, RZ, 0xc0, !PT ;  /* 0x000000026c6c7812 */ /* 0x000fc400078ec0ff */
[----:B------:R-:W-:Y:S02]  /*5070*/  CS2R R104, SRZ ;  /* 0x0000000000687805 */ /* 0x000fe4000001ff00 */
[----:B------:R-:W-:Y:S01]  /*5080*/  LOP3.LUT R5, R0, 0x30, R5, 0x78, !PT ;  /* 0x0000003000057812 */ /* 0x000fe200078e7805 */
[----:B------:R-:W4:Y:S01]  /*5090*/  LDC R97, c[0x0][0xb20] ;  /* 0x0002c800ff617b82 */ /* 0x000f220000000800 */
[----:B------:R-:W3:Y:S01]  /*50a0*/  LDS R3, [UR49+0x1f0] ;  /* 0x0001f031ff037984 */ /* 0x000ee20008000800 */
[----:B------:R-:W-:Y:S01]  /*50b0*/  LOP3.LUT R100, R100, 0x200, R7, 0xf8, !PT ;  /* 0x0000020064647812 */ /* 0x000fe200078ef807 */
[----:B------:R-:W-:Y:S01]  /*50c0*/  IMAD.MOV R102, RZ, RZ, -R108 ;  /* 0x000000ffff667224 */ /* 0x000fe200078e0a6c */
[----:B------:R-:W1:Y:S01]  /*50d0*/  LDCU.64 UR52, c[0x0][0x348] ;  /* 0x00006900ff3477ac */ /* 0x000e620008000a00 */
[----:B------:R-:W-:Y:S01]  /*50e0*/  IMAD.U32 R109, RZ, RZ, UR4 ;  /* 0x00000004ff6d7e24 */ /* 0x000fe2000f8e00ff */
[----:B------:R-:W-:Y:S02]  /*50f0*/  LOP3.LUT R100, R100, R5, RZ, 0xfc, !PT ;  /* 0x0000000564647212 */ /* 0x000fe400078efcff */
[----:B------:R-:W1:Y:S01]  /*5100*/  LDC R41, c[0x0][0xb30] ;  /* 0x0002cc00ff297b82 */ /* 0x000e620000000800 */
[----:B------:R-:W1:Y:S01]  /*5110*/  LDCU.64 UR38, c[0x0][0x888] ;  /* 0x00011100ff2677ac */ /* 0x000e620008000a00 */
[----:B------:R-:W1:Y:S06]  /*5120*/  LDCU.64 UR44, c[0x0][0x890] ;  /* 0x00011200ff2c77ac */ /* 0x000e6c0008000a00 */
[----:B------:R-:W1:Y:S01]  /*5130*/  LDC.64 R92, c[0x0][0xb10] ;  /* 0x0002c400ff5c7b82 */ /* 0x000e620000000a00 */
[----:B------:R-:W-:-:S07]  /*5140*/  UIADD3 UR48, UPT, UPT, UR49, 0x200, URZ ;  /* 0x0000020031307890 */ /* 0x000fce000fffe0ff */
[----:B------:R-:W1:Y:S08]  /*5150*/  LDC.64 R38, c[0x0][0xb18] ;  /* 0x0002c600ff267b82 */ /* 0x000e700000000a00 */
[----:B------:R-:W1:Y:S08]  /*5160*/  LDC.64 R36, c[0x0][0xb28] ;  /* 0x0002ca00ff247b82 */ /* 0x000e700000000a00 */
[----:B------:R-:W1:Y:S01]  /*5170*/  LDC.64 R90, c[0x0][0x8b0] ;  /* 0x00022c00ff5a7b82 */ /* 0x000e620000000a00 */
[----:B---3--:R-:W-:-:S07]  /*5180*/  IMAD.IADD R46, R3, 0x1, R46 ;  /* 0x00000001032e7824 */ /* 0x008fce00078e022e */
[----:B------:R-:W3:Y:S08]  /*5190*/  LDC.64 R88, c[0x0][0x8a8] ;  /* 0x00022a00ff587b82 */ /* 0x000ef00000000a00 */
[----:B--2-4-:R-:W1:Y:S02]  /*51a0*/  LDC R98, c[0x0][0x374] ;  /* 0x0000dd00ff627b82 */ /* 0x014e640000000800 */
.L_x_118:
[----:B------:R-:W-:Y:S02]  /*51b0*/  LEA R0, R112, UR49, 0x3 ;  /* 0x0000003170007c11 */ /* 0x000fe4000f8e18ff */
[----:B------:R-:W-:Y:S02]  /*51c0*/  SHF.L.U32 R3, R106, 0x1f, RZ ;  /* 0x0000001f6a037819 */ /* 0x000fe400000006ff */
[----:B------:R-:W-:Y:S02]  /*51d0*/  LEA R16, R112, UR49, 0x4 ;  /* 0x0000003170107c11 */ /* 0x000fe4000f8e20ff */
[----:B------:R-:W2:Y:S02]  /*51e0*/  SYNCS.PHASECHK.TRANS64.TRYWAIT P0, [R0+URZ+0x140], R3 ;  /* 0x00014003000075a7 */ /* 0x000ea400080011ff */
[----:B-12---:R-:W-:Y:S05]  /*51f0*/  @!P0 BRA `(.L_x_93) ;  /* 0x0000003400408947 */ /* 0x006fea0003800000 */
.L_x_180:
[----:B------:R-:W4:Y:S01]  /*5200*/  LDC.64 R12, c[0x0][0xb10] ;  /* 0x0002c400ff0c7b82 */ /* 0x000f220000000a00 */
[----:B------:R-:W3:Y:S01]  /*5210*/  LDS.128 R16, [R16+0x1d0] ;  /* 0x0001d00010107984 */ /* 0x000ee20000000c00 */
[----:B-1----:R-:W-:Y:S01]  /*5220*/  ISETP.NE.AND P1, PT, R41, 0x1, PT ;  /* 0x000000012900780c */ /* 0x002fe20003f25270 */
[----:B--2---:R-:W-:Y:S01]  /*5230*/  VIADD R0, R0, 0x150 ;  /* 0x0000015000007836 */ /* 0x004fe20000000000 */
[----:B------:R-:W-:Y:S04]  /*5240*/  ISETP.GE.AND P0, PT, R40, 0x1, PT ;  /* 0x000000012800780c */ /* 0x000fe80003f06270 */
[----:B------:R-:W1:Y:S01]  /*5250*/  LDC.64 R10, c[0x0][0xb18] ;  /* 0x0002c600ff0a7b82 */ /* 0x000e620000000a00 */
[----:B------:R-:W-:Y:S01]  /*5260*/  PRMT R0, RZ, 0x654, R0 ;  /* 0x00000654ff007816 */ /* 0x000fe20000000000 */
[----:B------:R-:W-:Y:S01]  /*5270*/  @!PT LDS RZ, [RZ] ;  /* 0x00000000fffff984 */ /* 0x000fe20000000800 */
[----:B------:R-:W-:Y:S01]  /*5280*/  @!PT LDS RZ, [RZ] ;  /* 0x00000000fffff984 */ /* 0x000fe20000000800 */
[----:B------:R-:W-:Y:S01]  /*5290*/  @!PT LDS RZ, [RZ] ;  /* 0x00000000fffff984 */ /* 0x000fe20000000800 */
[----:B------:R-:W-:Y:S01]  /*52a0*/  @!PT LDS RZ, [RZ] ;  /* 0x00000000fffff984 */ /* 0x000fe20000000800 */
[----:B------:R2:W-:Y:S06]  /*52b0*/  MEMBAR.ALL.CTA ;  /* 0x0000000000007992 */ /* 0x0005ec0000008000 */
[----:B--2---:R-:W2:Y:S01]  /*52c0*/  FENCE.VIEW.ASYNC.S ;  /* 0x00000000000073c6 */ /* 0x004ea20000000000 */
[----:B------:R-:W1:Y:S08]  /*52d0*/  @!P1 LDC R14, c[0x0][0xb20] ;  /* 0x0002c800ff0e9b82 */ /* 0x000e700000000800 */
[----:B------:R-:W1:Y:S01]  /*52e0*/  @!P1 LDC R9, c[0x0][0xb0c] ;  /* 0x0002c300ff099b82 */ /* 0x000e620000000800 */
[----:B--2---:R2:W-:Y:S01]  /*52f0*/  SYNCS.ARRIVE.TRANS64.RED.A1T0 RZ, [R0+URZ], RZ ;  /* 0x000000ff00ff79a7 */ /* 0x0045e200081004ff */
[----:B---3--:R-:W-:Y:S04]  /*5300*/  LOP3.LUT P4, RZ, R18, 0x1, RZ, 0xc0, !PT ;  /* 0x0000000112ff7812 */ /* 0x008fe8000788c0ff */
[----:B------:R-:W-:Y:S09]  /*5310*/  P2R R111, PR, RZ, 0x10 ;  /* 0x00000010ff6f7803 */ /* 0x000ff20000000000 */
[----:B------:R-:W-:Y:S02]  /*5320*/  @P4 MOV R45, R16 ;  /* 0x00000010002d4202 */ /* 0x000fe40000000f00 */
[----:B------:R-:W-:Y:S01]  /*5330*/  @P4 LOP3.LUT R43, R17, 0xffff, RZ, 0xc0, !PT ;  /* 0x0000ffff112b4812 */ /* 0x000fe200078ec0ff */
[----:B--2-4-:R-:W-:Y:S06]  /*5340*/  @!P0 BRA `(.L_x_94) ;  /* 0x0000000000a48947 */ /* 0x014fec0003800000 */
[----:B------:R-:W-:Y:S01]  /*5350*/  IMAD.HI.U32 R24, R98, R39, RZ ;  /* 0x0000002762187227 */ /* 0x000fe200078e00ff */
[----:B------:R-:W-:Y:S02]  /*5360*/  ISETP.NE.AND P0, PT, R38, 0x1, PT ;  /* 0x000000012600780c */ /* 0x000fe40003f05270 */
[----:B------:R-:W-:Y:S01]  /*5370*/  ISETP.NE.AND P2, PT, R40, 0x1, PT ;  /* 0x000000012800780c */ /* 0x000fe20003f45270 */
[-C--:B------:R-:W-:Y:S01]  /*5380*/  IMAD.HI.U32 R22, R99, R92.reuse, RZ ;  /* 0x0000005c63167227 */ /* 0x080fe200078e00ff */
[----:B------:R-:W-:Y:S02]  /*5390*/  SHF.R.U32.HI R23, RZ, R97, R24 ;  /* 0x00000061ff177219 */ /* 0x000fe40000011618 */
[----:B------:R-:W-:Y:S01]  /*53a0*/  ISETP.NE.AND P3, PT, R42, 0x1, PT ;  /* 0x000000012a00780c */ /* 0x000fe20003f65270 */
[----:B------:R-:W-:Y:S01]  /*53b0*/  IMAD.HI.U32 R28, R43, R39, RZ ;  /* 0x000000272b1c7227 */ /* 0x000fe200078e00ff */
[----:B------:R-:W-:Y:S02]  /*53c0*/  SHF.R.U32.HI R22, RZ, R93, R22 ;  /* 0x0000005dff167219 */ /* 0x000fe40000011616 */
[----:B------:R-:W-:Y:S01]  /*53d0*/  SEL R3, R98, R23, !P0 ;  /* 0x0000001762037207 */ /* 0x000fe20004000000 */
[----:B------:R-:W-:Y:S01]  /*53e0*/  IMAD.HI.U32 R26, R45, R92, RZ ;  /* 0x0000005c2d1a7227 */ /* 0x000fe200078e00ff */
[----:B------:R-:W-:Y:S03]  /*53f0*/  SEL R7, R99, R22, !P3 ;  /* 0x0000001663077207 */ /* 0x000fe60005800000 */
[-C--:B------:R-:W-:Y:S01]  /*5400*/  IMAD.HI.U32 R22, R3, R36.reuse, RZ ;  /* 0x0000002403167227 */ /* 0x080fe200078e00ff */
[----:B------:R-:W-:Y:S03]  /*5410*/  SHF.R.U32.HI R26, RZ, R93, R26 ;  /* 0x0000005dff1a7219 */ /* 0x000fe6000001161a */
[----:B------:R-:W-:Y:S01]  /*5420*/  IMAD.HI.U32 R24, R7, R36, RZ ;  /* 0x0000002407187227 */ /* 0x000fe200078e00ff */
[----:B------:R-:W-:Y:S02]  /*5430*/  @P2 SHF.R.U32.HI R3, RZ, R37, R22 ;  /* 0x00000025ff032219 */ /* 0x000fe40000011616 */
[----:B------:R-:W-:Y:S02]  /*5440*/  SHF.R.U32.HI R22, RZ, R97, R28 ;  /* 0x00000061ff167219 */ /* 0x000fe4000001161c */
[----:B------:R-:W-:Y:S01]  /*5450*/  @P2 SHF.R.U32.HI R7, RZ, R37, R24 ;  /* 0x00000025ff072219 */ /* 0x000fe20000011618 */
[C---:B------:R-:W-:Y:S01]  /*5460*/  IMAD R2, R40.reuse, R3, RZ ;  /* 0x0000000328027224 */ /* 0x040fe200078e02ff */
[----:B------:R-:W-:Y:S02]  /*5470*/  SEL R5, R43, R22, !P0 ;  /* 0x000000162b057207 */ /* 0x000fe40004000000 */
[----:B------:R-:W-:Y:S01]  /*5480*/  SEL R3, R45, R26, !P3 ;  /* 0x0000001a2d037207 */ /* 0x000fe20005800000 */
[----:B------:R-:W-:Y:S01]  /*5490*/  IMAD R4, R40, R7, RZ ;  /* 0x0000000728047224 */ /* 0x000fe200078e02ff */
[C---:B------:R-:W-:Y:S01]  /*54a0*/  ISETP.GE.AND P0, PT, R5.reuse, R2, PT ;  /* 0x000000020500720c */ /* 0x040fe20003f06270 */
[----:B------:R-:W-:Y:S03]  /*54b0*/  IMAD.HI.U32 R6, R5, R36, RZ ;  /* 0x0000002405067227 */ /* 0x000fe600078e00ff */
[----:B------:R-:W-:Y:S01]  /*54c0*/  ISETP.GE.OR P0, PT, R3, R4, P0 ;  /* 0x000000040300720c */ /* 0x000fe20000706670 */
[----:B------:R-:W-:Y:S01]  /*54d0*/  IMAD.MOV R4, RZ, RZ, -R3 ;  /* 0x000000ffff047224 */ /* 0x000fe200078e0a03 */
[-C--:B------:R-:W-:Y:S03]  /*54e0*/  SHF.R.U32.HI R6, RZ, R37.reuse, R6 ;  /* 0x00000025ff067219 */ /* 0x080fe60000011606 */
[----:B------:R-:W-:Y:S01]  /*54f0*/  IMAD R45, R42, R4, R45 ;  /* 0x000000042a2d7224 */ /* 0x000fe200078e022d */
[----:B------:R-:W-:Y:S05]  /*5500*/  SEL R15, R5, R6, !P2 ;  /* 0x00000006050f7207 */ /* 0x000fea0005000000 */
[----:B------:R-:W-:Y:S02]  /*5510*/  IMAD.MOV R6, RZ, RZ, -R15 ;  /* 0x000000ffff067224 */ /* 0x000fe400078e0a0f */
[C---:B------:R-:W-:Y:S04]  /*5520*/  @!P0 IMAD.HI.U32 R2, R3.reuse, R36, RZ ;  /* 0x0000002403028227 */ /* 0x040fe800078e00ff */
[----:B------:R-:W-:Y:S01]  /*5530*/  IMAD R6, R40, R6, R5 ;  /* 0x0000000628067224 */ /* 0x000fe200078e0205 */
[----:B------:R-:W-:Y:S04]  /*5540*/  @!P0 SHF.R.U32.HI R2, RZ, R37, R2 ;  /* 0x00000025ff028219 */ /* 0x000fe80000011602 */
[----:B------:R-:W-:Y:S02]  /*5550*/  @!P0 SEL R0, R3, R2, !P2 ;  /* 0x0000000203008207 */ /* 0x000fe40005000000 */
[----:B------:R-:W-:Y:S02]  /*5560*/  IADD3 R2, PT, PT, -R5, RZ, RZ ;  /* 0x000000ff05027210 */ /* 0x000fe40007ffe1ff */
[----:B------:R-:W-:Y:S01]  /*5570*/  @!P0 IADD3 R8, PT, PT, R15, -R0, RZ ;  /* 0x800000000f088210 */ /* 0x000fe20007ffe0ff */
[----:B------:R-:W-:Y:S02]  /*5580*/  @!P0 IMAD R0, R7, R6, R0 ;  /* 0x0000000607008224 */ /* 0x000fe400078e0200 */
[----:B------:R-:W-:Y:S02]  /*5590*/  IMAD R43, R38, R2, R43 ;  /* 0x00000002262b7224 */ /* 0x000fe400078e022b */
[----:B------:R-:W-:Y:S02]  /*55a0*/  @!P0 IMAD R5, R8, R40, R3 ;  /* 0x0000002808058224 */ /* 0x000fe400078e0203 */
[----:B------:R-:W-:Y:S04]  /*55b0*/  @!P0 IMAD.MOV.U32 R3, RZ, RZ, R0 ;  /* 0x000000ffff038224 */ /* 0x000fe800078e0000 */
[----:B------:R-:W-:Y:S02]  /*55c0*/  IMAD R45, R3, R42, R45 ;  /* 0x0000002a032d7224 */ /* 0x000fe400078e022d */
[----:B------:R-:W-:Y:S07]  /*55d0*/  IMAD R43, R5, R38, R43 ;  /* 0x00000026052b7224 */ /* 0x000fee00078e022b */
.L_x_94:
[----:B-1----:R-:W-:Y:S01]  /*55e0*/  @!P1 ISETP.NE.AND P0, PT, R10, 0x1, PT ;  /* 0x000000010a00980c */ /* 0x002fe20003f05270 */
[----:B------:R-:W-:Y:S01]  /*55f0*/  @!P1 IMAD.HI.U32 R0, R45, R12, RZ ;  /* 0x0000000c2d009227 */ /* 0x000fe200078e00ff */
[----:B------:R-:W-:Y:S01]  /*5600*/  @!P1 ISETP.NE.AND P2, PT, R9, 0x1, PT ;  /* 0x000000010900980c */ /* 0x000fe20003f45270 */
[----:B------:R-:W-:Y:S01]  /*5610*/  ULOP3.LUT UP0, URZ, UR48, 0x1b0, URZ, 0xc0, !UPT ;  /* 0x000001b030ff7892 */ /* 0x000fe2000f80c0ff */
[----:B------:R-:W-:Y:S01]  /*5620*/  R2UR UR42, R21 ;  /* 0x00000000152a72ca */ /* 0x000fe200000e0000 */
[----:B------:R-:W-:Y:S01]  /*5630*/  @!P1 IMAD.HI.U32 R3, R43, R11, RZ ;  /* 0x0000000b2b039227 */ /* 0x000fe200078e00ff */
[----:B------:R-:W-:Y:S02]  /*5640*/  @!P1 SHF.R.U32.HI R0, RZ, R13, R0 ;  /* 0x0000000dff009219 */ /* 0x000fe40000011600 */
[----:B------:R-:W-:Y:S01]  /*5650*/  R2UR UR41, R20 ;  /* 0x00000000142972ca */ /* 0x000fe200000e0000 */
[----:B------:R-:W-:Y:S01]  /*5660*/  VIADD R112, R112, 0x1 ;  /* 0x0000000170707836 */ /* 0x000fe20000000000 */
[----:B------:R-:W-:Y:S02]  /*5670*/  @!P1 SHF.R.U32.HI R2, RZ, R14, R3 ;  /* 0x0000000eff029219 */ /* 0x000fe40000011603 */
[----:B------:R-:W-:Y:S02]  /*5680*/  @!P1 SEL R3, R45, R0, !P2 ;  /* 0x000000002d039207 */ /* 0x000fe40005000000 */
[----:B------:R-:W-:Y:S02]  /*5690*/  @!P1 SEL R2, R43, R2, !P0 ;  /* 0x000000022b029207 */ /* 0x000fe40004000000 */
[----:B------:R-:W-:Y:S01]  /*56a0*/  @P4 SHF.R.U32.HI R103, RZ, 0x10, R17 ;  /* 0x00000010ff674819 */ /* 0x000fe20000011611 */
[----:B------:R-:W-:Y:S02]  /*56b0*/  USHF.L.U32 UR42, UR42, 0x6, URZ ;  /* 0x000000062a2a7899 */ /* 0x000fe400080006ff */
[----:B------:R-:W-:Y:S02]  /*56c0*/  @!P1 IMAD.IADD R0, R2, 0x1, -R3 ;  /* 0x0000000102009824 */ /* 0x000fe400078e0a03 */
[----:B------:R-:W-:Y:S01]  /*56d0*/  @!P1 IMAD.IADD R2, R3, 0x1, -R2 ;  /* 0x0000000103029824 */ /* 0x000fe200078e0a02 */
[----:B------:R-:W-:Y:S01]  /*56e0*/  USHF.L.U32 UR41, UR41, 0x7, URZ ;  /* 0x0000000729297899 */ /* 0x000fe200080006ff */
[----:B------:R-:W-:Y:S02]  /*56f0*/  @!P1 IMAD R45, R0, R9, R45 ;  /* 0x00000009002d9224 */ /* 0x000fe400078e022d */
[----:B------:R-:W-:Y:S01]  /*5700*/  @!P1 IMAD R43, R2, R10, R43 ;  /* 0x0000000a022b9224 */ /* 0x000fe200078e022b */
[----:B------:R-:W-:Y:S08]  /*5710*/  BRA.U !UP0, `(.L_x_95) ;  /* 0x0000000108407547 */ /* 0x000ff0000b800000 */
[----:B------:R-:W1:Y:S01]  /*5720*/  LDCU.64 UR8, c[0x4][0x80] ;  /* 0x01001000ff0877ac */ /* 0x000e620008000a00 */
[----:B------:R-:W-:Y:S01]  /*5730*/  MOV R3, 0x0 ;  /* 0x0000000000037802 */ /* 0x000fe20000000f00 */
[----:B------:R-:W-:Y:S02]  /*5740*/  HFMA2 R12, -RZ, RZ, 0, 5.9604644775390625e-08 ;  /* 0x00000001ff0c7431 */ /* 0x000fe400000001ff */
[----:B------:R-:W-:Y:S02]  /*5750*/  IMAD.MOV.U32 R8, RZ, RZ, 0x70 ;  /* 0x00000070ff087424 */ /* 0x000fe400078e00ff */
[----:B------:R-:W-:Y:S01]  /*5760*/  IMAD.MOV.U32 R13, RZ, RZ, RZ ;  /* 0x000000ffff0d7224 */ /* 0x000fe200078e00ff */
[----:B------:R-:W2:Y:S01]  /*5770*/  LDCU.64 UR6, c[0x4][0x88] ;  /* 0x01001100ff0677ac */ /* 0x000ea20008000a00 */
[----:B------:R-:W3:Y:S01]  /*5780*/  LDC.64 R2, c[0x4][R3] ;  /* 0x0100000003027b82 */ /* 0x000ee20000000a00 */
[----:B------:R-:W4:Y:S01]  /*5790*/  LDCU.64 UR4, c[0x4][0x8] ;  /* 0x01000100ff0477ac */ /* 0x000f220008000a00 */
[----:B-1----:R-:W-:Y:S01]  /*57a0*/  MOV R5, UR9 ;  /* 0x0000000900057c02 */ /* 0x002fe20008000f00 */
[----:B------:R-:W-:Y:S01]  /*57b0*/  IMAD.U32 R4, RZ, RZ, UR8 ;  /* 0x00000008ff047e24 */ /* 0x000fe2000f8e00ff */
[----:B--2---:R-:W-:Y:S01]  /*57c0*/  MOV R7, UR7 ;  /* 0x0000000700077c02 */ /* 0x004fe20008000f00 */
[----:B------:R-:W-:Y:S01]  /*57d0*/  IMAD.U32 R6, RZ, RZ, UR6 ;  /* 0x00000006ff067e24 */ /* 0x000fe2000f8e00ff */
[----:B----4-:R-:W-:Y:S01]  /*57e0*/  MOV R11, UR5 ;  /* 0x00000005000b7c02 */ /* 0x010fe20008000f00 */
[----:B------:R-:W-:Y:S02]  /*57f0*/  IMAD.U32 R10, RZ, RZ, UR4 ;  /* 0x00000004ff0a7e24 */ /* 0x000fe4000f8e00ff */
[----:B------:R-:W-:Y:S07]  /*5800*/  LEPC R20, `(.L_x_95) ;  /* 0x000000001014794e */ /* 0x000fee0000000000 */
[----:B---3-5:R-:W-:Y:S05]  /*5810*/  CALL.ABS.NOINC R2 ;  /* 0x0000000002007343 */ /* 0x028fea0003c00000 */
.L_x_95:
[----:B------:R-:W-:Y:S01]  /*5820*/  LOP3.LUT P0, RZ, R109, 0x1b0, RZ, 0xc0, !PT ;  /* 0x000001b06dff7812 */ /* 0x000fe2000780c0ff */
[----:B------:R-:W-:Y:S11]  /*5830*/  BSSY.RECONVERGENT B6, `(.L_x_96) ;  /* 0x0000013000067945 */ /* 0x000ff60003800200 */
[----:B------:R-:W-:Y:S01]  /*5840*/  @!UPT UIADD3 URZ, UPT, UPT, URZ, URZ, URZ ;  /* 0x000000fffffff290 */ /* 0x000fe2000fffe0ff */
[----:B------:R-:W-:Y:S05]  /*5850*/  @!P0 BRA `(.L_x_97) ;  /* 0x0000000000408947 */ /* 0x000fea0003800000 */
        /* <DEDUP_REMOVED lines=16> */
.L_x_97:
[----:B------:R-:W-:Y:S05]  /*5960*/  BSYNC.RECONVERGENT B6 ;  /* 0x0000000000067941 */ /* 0x000fea0003800200 */
.L_x_96:
[----:B------:R-:W-:Y:S01]  /*5970*/  ISETP.NE.U32.AND P4, PT, R90, RZ, PT ;  /* 0x000000ff5a00720c */ /* 0x000fe20003f85070 */
[----:B------:R-:W-:Y:S01]  /*5980*/  UISETP.NE.AND UP2, UPT, UR50, URZ, UPT ;  /* 0x000000ff3200728c */ /* 0x000fe2000bf45270 */
[----:B------:R-:W-:Y:S01]  /*5990*/  ISETP.NE.U32.AND P2, PT, RZ, UR38, PT ;  /* 0x00000026ff007c0c */ /* 0x000fe2000bf45070 */
[----:B------:R-:W-:Y:S01]  /*59a0*/  UISETP.NE.U32.AND UP1, UPT, UR44, URZ, UPT ;  /* 0x000000ff2c00728c */ /* 0x000fe2000bf25070 */
[----:B------:R-:W-:Y:S01]  /*59b0*/  ISETP.NE.AND.EX P4, PT, R91, RZ, PT, P4 ;  /* 0x000000ff5b00720c */ /* 0x000fe20003f85340 */
[----:B------:R-:W-:Y:S01]  /*59c0*/  UPLOP3.LUT UP0, UPT, UPT, UPT, UPT, 0x40, 0x4 ;  /* 0x000000000004789c */ /* 0x000fe20003f0e870 */
[----:B------:R-:W-:Y:S01]  /*59d0*/  ISETP.NE.AND.EX P2, PT, RZ, UR39, PT, P2 ;  /* 0x00000027ff007c0c */ /* 0x000fe2000bf45320 */
[----:B------:R-:W-:Y:S01]  /*59e0*/  UISETP.NE.AND.EX UP1, UPT, UR45, URZ, UPT, UP1 ;  /* 0x000000ff2d00728c */ /* 0x000fe2000bf25310 */
[----:B------:R-:W-:Y:S04]  /*59f0*/  PLOP3.LUT P1, PT, PT, PT, UP2, 0x80, 0x8 ;  /* 0x000000000008781c */ /* 0x000fe80003f2f028 */
[----:B------:R-:W-:Y:S06]  /*5a00*/  @UP2 UPLOP3.LUT UP0, UPT, UPT, UPT, UP1, 0x80, 0x8 ;  /* 0x000000000008289c */ /* 0x000fec0003f0f010 */
[----:B------:R-:W-:Y:S01]  /*5a10*/  PLOP3.LUT P0, PT, PT, PT, UP0, 0x80, 0x8 ;  /* 0x000000000008781c */ /* 0x000fe20003f0f008 */
[----:B------:R-:W-:Y:S01]  /*5a20*/  @!UPT UIADD3 URZ, UPT, UPT, URZ, URZ, URZ ;  /* 0x000000fffffff290 */ /* 0x000fe2000fffe0ff */
[----:B------:R-:W-:Y:S11]  /*5a30*/  BRA.U !UP1, `(.L_x_98) ;  /* 0x0000000109387547 */ /* 0x000ff6000b800000 */
[----:B------:R-:W-:Y:S01]  /*5a40*/  UISETP.NE.U32.AND UP0, UPT, UR38, URZ, UPT ;  /* 0x000000ff2600728c */ /* 0x000fe2000bf05070 */
[----:B------:R-:W-:Y:S02]  /*5a50*/  HFMA2 R0, -RZ, RZ, 0, 5.9604644775390625e-08 ;  /* 0x00000001ff007431 */ /* 0x000fe400000001ff */
[----:B------:R-:W-:Y:S01]  /*5a60*/  IMAD.MOV.U32 R95, RZ, RZ, 0x1 ;  /* 0x00000001ff5f7424 */ /* 0x000fe200078e00ff */
[----:B------:R-:W-:Y:S06]  /*5a70*/  UISETP.NE.AND.EX UP0, UPT, UR39, URZ, UPT, UP0 ;  /* 0x000000ff2700728c */ /* 0x000fec000bf05300 */
[----:B------:R-:W-:Y:S05]  /*5a80*/  PLOP3.LUT P3, PT, PT, PT, UP0, 0x80, 0x8 ;  /* 0x000000000008781c */ /* 0x000fea0003f6f008 */
[----:B------:R-:W1:Y:S01]  /*5a90*/  @UP0 LDCU.64 UR6, c[0x0][0x888] ;  /* 0x00011100ff0607ac */ /* 0x000e620008000a00 */
[----:B------:R-:W-:Y:S07]  /*5aa0*/  @UP0 UIMAD UR4, UR36, UR44, URZ ;  /* 0x0000002c240402a4 */ /* 0x000fee000f8e02ff */
[----:B------:R-:W-:Y:S01]  /*5ab0*/  @!P3 PRMT R95, R0, 0x7610, R95 ;  /* 0x00007610005fb816 */ /* 0x000fe2000000005f */
[----:B-1----:R-:W-:Y:S03]  /*5ac0*/  @UP0 UIMAD.WIDE UR6, UR4, 0x4, UR6 ;  /* 0x00000004040608a5 */ /* 0x002fe6000f8e0206 */
[----:B------:R-:W1:Y:S03]  /*5ad0*/  @!UP0 LDCU UR4, c[0x0][0x880] ;  /* 0x00011000ff0487ac */ /* 0x000e660008000800 */
[----:B------:R-:W-:Y:S01]  /*5ae0*/  IMAD.U32 R2, RZ, RZ, UR6 ;  /* 0x00000006ff027e24 */ /* 0x000fe2000f8e00ff */
[----:B------:R-:W-:Y:S05]  /*5af0*/  MOV R3, UR7 ;  /* 0x0000000700037c02 */ /* 0x000fea0008000f00 */
[----:B-----5:R2:W5:Y:S02]  /*5b00*/  @P3 LDG.E R49, desc[UR46][R2.64] ;  /* 0x0000002e02313981 */ /* 0x020564000c1e1900 */
[----:B-12---:R-:W-:Y:S02]  /*5b10*/  @!P3 IMAD.U32 R49, RZ, RZ, UR4 ;  /* 0x00000004ff31be24 */ /* 0x006fe4000f8e00ff */
.L_x_98:
[----:B------:R-:W-:Y:S05]  /*5b20*/  @!P4 BRA `(.L_x_99) ;  /* 0x000000000020c947 */ /* 0x000fea0003800000 */
[----:B------:R-:W-:Y:S04]  /*5b30*/  ISETP.NE.U32.AND P3, PT, R88, RZ, PT ;  /* 0x000000ff5800720c */ /* 0x000fe80003f65070 */
[----:B------:R-:W-:Y:S11]  /*5b40*/  ISETP.NE.AND.EX P3, PT, R89, RZ, PT, P3 ;  /* 0x000000ff5900720c */ /* 0x000ff60003f65330 */
[----:B------:R-:W-:Y:S02]  /*5b50*/  @!UPT UIADD3 URZ, UPT, UPT, URZ, URZ, URZ ;  /* 0x000000fffffff290 */ /* 0x000fe4000fffe0ff */
[----:B------:R-:W1:Y:S01]  /*5b60*/  @P3 LDC.64 R2, c[0x0][0x8a8] ;  /* 0x00022a00ff023b82 */ /* 0x000e620000000a00 */
[----:B------:R-:W-:Y:S04]  /*5b70*/  @P3 IMAD R0, R90, UR36, RZ ;  /* 0x000000245a003c24 */ /* 0x000fe8000f8e02ff */
[----:B-1----:R-:W-:Y:S05]  /*5b80*/  @P3 IMAD.WIDE R2, R0, 0x4, R2 ;  /* 0x0000000400023825 */ /* 0x002fea00078e0202 */
[----:B-----5:R1:W5:Y:S02]  /*5b90*/  @P3 LDG.E R47, desc[UR46][R2.64] ;  /* 0x0000002e022f3981 */ /* 0x020364000c1e1900 */
[----:B-1----:R-:W2:Y:S02]  /*5ba0*/  @!P3 LDC R47, c[0x0][0x8a0] ;  /* 0x00022800ff2fbb82 */ /* 0x002ea40000000800 */
.L_x_99:
[----:B-----5:R-:W-:Y:S01]  /*5bb0*/  FSETP.NEU.AND P4, PT, R49, RZ, PT ;  /* 0x000000ff3100720b */ /* 0x020fe20003f8d000 */
[----:B------:R-:W-:Y:S01]  /*5bc0*/  BSSY B1, `(.L_x_100) ;  /* 0x0000042000017945 */ /* 0x000fe20003800000 */
[----:B------:R-:W-:Y:S01]  /*5bd0*/  SEL R7, RZ, 0xffffffff, P2 ;  /* 0xffffffffff077807 */ /* 0x000fe20001000000 */
[----:B------:R-:W-:Y:S01]  /*5be0*/  IMAD.MOV.U32 R115, RZ, RZ, 0x1 ;  /* 0x00000001ff737424 */ /* 0x000fe200078e00ff */
[----:B------:R-:W-:Y:S02]  /*5bf0*/  LOP3.LUT P3, RZ, R95, 0xff, RZ, 0xc0, !PT ;  /* 0x000000ff5fff7812 */ /* 0x000fe4000786c0ff */
[----:B------:R-:W-:Y:S02]  /*5c00*/  CS2R R86, SRZ ;  /* 0x0000000000567805 */ /* 0x000fe4000001ff00 */
[----:B------:R-:W-:Y:S02]  /*5c10*/  @P1 SEL R4, RZ, 0xffffffff, P4 ;  /* 0xffffffffff041807 */ /* 0x000fe40002000000 */
[----:B------:R-:W-:Y:S02]  /*5c20*/  CS2R R84, SRZ ;  /* 0x0000000000547805 */ /* 0x000fe4000001ff00 */
[----:B------:R-:W-:Y:S02]  /*5c30*/  LEA R0, R105, UR49, 0x3 ;  /* 0x0000003169007c11 */ /* 0x000fe4000f8e18ff */
[----:B------:R-:W-:Y:S02]  /*5c40*/  CS2R R82, SRZ ;  /* 0x0000000000527805 */ /* 0x000fe4000001ff00 */
[----:B------:R-:W-:Y:S02]  /*5c50*/  @P0 SEL R4, R7, R4, !P3 ;  /* 0x0000000407040207 */ /* 0x000fe40005800000 */
[----:B------:R-:W-:Y:S02]  /*5c60*/  CS2R R80, SRZ ;  /* 0x0000000000507805 */ /* 0x000fe4000001ff00 */
[----:B------:R-:W-:Y:S02]  /*5c70*/  LEA R113, R44, UR49, 0x3 ;  /* 0x000000312c717c11 */ /* 0x000fe4000f8e18ff */
[----:B------:R-:W-:Y:S02]  /*5c80*/  @P1 LOP3.LUT R4, R4, 0x1, RZ, 0xc0, !PT ;  /* 0x0000000104041812 */ /* 0x000fe400078ec0ff */
[----:B------:R-:W-:Y:S02]  /*5c90*/  SHF.L.U32 R2, R107, 0x1f, RZ ;  /* 0x0000001f6b027819 */ /* 0x000fe400000006ff */
[----:B------:R-:W-:Y:S02]  /*5ca0*/  ISETP.NE.U32.OR P6, PT, R4, 0x1, !P1 ;  /* 0x000000010400780c */ /* 0x000fe40004fc5470 */
[----:B------:R-:W-:Y:S02]  /*5cb0*/  PLOP3.LUT P2, PT, PT, PT, UP1, 0x80, 0x8 ;  /* 0x000000000008781c */ /* 0x000fe40003f4f018 */
[----:B------:R-:W-:Y:S02]  /*5cc0*/  LEA.HI R5, R44, R44, RZ, 0x1 ;  /* 0x0000002c2c057211 */ /* 0x000fe400078f08ff */
[----:B------:R-:W-:Y:S02]  /*5cd0*/  SEL R4, RZ, 0xffffffff, P4 ;  /* 0xffffffffff047807 */ /* 0x000fe40002000000 */
[----:B------:R-:W-:Y:S01]  /*5ce0*/  P2R R114, PR, RZ, 0x40 ;  /* 0x00000040ff727803 */ /* 0x000fe20000000000 */
[C---:B------:R-:W-:Y:S01]  /*5cf0*/  IMAD.SHL.U32 R3, R5.reuse, 0x40, RZ ;  /* 0x0000004005037824 */ /* 0x040fe200078e00ff */
[----:B------:R-:W-:Y:S03]  /*5d00*/  LOP3.LUT R5, R5, 0xffe, RZ, 0xc0, !PT ;  /* 0x00000ffe05057812 */ /* 0x000fe600078ec0ff */
[----:B------:R-:W-:Y:S02]  /*5d10*/  @P6 SHF.L.U32 R9, R104, 0x1f, RZ ;  /* 0x0000001f68096819 */ /* 0x000fe400000006ff */
[----:B------:R-:W-:Y:S01]  /*5d20*/  @P2 SEL R4, R7, R4, !P3 ;  /* 0x0000000407042207 */ /* 0x000fe20005800000 */
[----:B------:R-:W-:Y:S01]  /*5d30*/  IMAD.IADD R48, R44, 0x1, -R5 ;  /* 0x000000012c307824 */ /* 0x000fe200078e0a05 */
[----:B------:R-:W1:Y:S01]  /*5d40*/  @P6 SYNCS.PHASECHK.TRANS64.TRYWAIT P1, [R0+URZ+0x110], R9 ;  /* 0x00011009000065a7 */ /* 0x000e6200080211ff */
[----:B------:R-:W-:Y:S02]  /*5d50*/  LOP3.LUT R3, R3, 0xffffff80, RZ, 0xc0, !PT ;  /* 0xffffff8003037812 */ /* 0x000fe400078ec0ff */
[----:B------:R-:W-:Y:S03]  /*5d60*/  LOP3.LUT R4, R4, 0x1, RZ, 0xc0, !PT ;  /* 0x0000000104047812 */ /* 0x000fe600078ec0ff */
[----:B------:R-:W-:Y:S01]  /*5d70*/  IMAD.IADD R3, R46, 0x1, R3 ;  /* 0x000000012e037824 */ /* 0x000fe200078e0203 */
[----:B------:R-:W-:Y:S03]  /*5d80*/  ISETP.NE.U32.AND P5, PT, R4, 0x1, PT ;  /* 0x000000010400780c */ /* 0x000fe60003fa5070 */
[----:B------:R-:W-:Y:S01]  /*5d90*/  IMAD R48, R48, 0x100000, R3 ;  /* 0x0010000030307824 */ /* 0x000fe200078e0203 */
[----:B------:R-:W-:Y:S01]  /*5da0*/  P2R R124, PR, RZ, 0x20 ;  /* 0x00000020ff7c7803 */ /* 0x000fe20000000000 */
[----:B------:R3:W4:Y:S01]  /*5db0*/  SYNCS.PHASECHK.TRANS64.TRYWAIT P0, [R113+URZ+0x160], R2 ;  /* 0x00016002710075a7 */ /* 0x00072200080011ff */
[----:B-1----:R-:W-:Y:S01]  /*5dc0*/  @P6 SEL R115, RZ, 0x1, !P1 ;  /* 0x00000001ff736807 */ /* 0x002fe20004800000 */
[----:B---3--:R-:W-:Y:S06]  /*5dd0*/  @!P6 BRA `(.L_x_101) ;  /* 0x000000000080e947 */ /* 0x008fec0003800000 */
[----:B------:R-:W-:Y:S01]  /*5de0*/  @P5 IMAD R5, R105, 0x1000, R100 ;  /* 0x0000100069055824 */ /* 0x000fe200078e0264 */
[----:B------:R-:W-:Y:S01]  /*5df0*/  ISETP.NE.AND P1, PT, R115, RZ, PT ;  /* 0x000000ff7300720c */ /* 0x000fe20003f25270 */
[----:B------:R-:W-:Y:S01]  /*5e00*/  BSSY B0, `(.L_x_102) ;  /* 0x000000b000007945 */ /* 0x000fe20003800000 */
[----:B------:R-:W-:Y:S01]  /*5e10*/  CS2R R82, SRZ ;  /* 0x0000000000527805 */ /* 0x000fe2000001ff00 */
[----:B------:R-:W-:Y:S01]  /*5e20*/  @P5 VIADD R4, R5, UR49 ;  /* 0x0000003105045c36 */ /* 0x000fe20008000000 */
[----:B------:R-:W-:Y:S02]  /*5e30*/  CS2R R80, SRZ ;  /* 0x0000000000507805 */ /* 0x000fe4000001ff00 */
[----:B------:R-:W-:Y:S02]  /*5e40*/  CS2R R86, SRZ ;  /* 0x0000000000567805 */ /* 0x000fe4000001ff00 */
[----:B------:R-:W-:Y:S01]  /*5e50*/  CS2R R84, SRZ ;  /* 0x0000000000547805 */ /* 0x000fe2000001ff00 */
[----:B------:R-:W-:Y:S04]  /*5e60*/  @P5 IMAD R4, R108, -0x10, R4 ;  /* 0xfffffff06c045824 */ /* 0x000fe800078e0204 */
[----:B------:R-:W-:Y:S05]  /*5e70*/  @P1 BRA `(.L_x_103) ;  /* 0x00000000000c1947 */ /* 0x000fea0003800000 */
[----:B------:R-:W-:Y:S04]  /*5e80*/  SHF.L.U32 R3, R104, 0x1f, RZ ;  /* 0x0000001f68037819 */ /* 0x000fe800000006ff */
[----:B------:R-:W1:Y:S02]  /*5e90*/  SYNCS.PHASECHK.TRANS64.TRYWAIT P1, [R0+URZ+0x110], R3 ;  /* 0x00011003000075a7 */ /* 0x000e6400080211ff */
[----:B-1----:R-:W-:Y:S05]  /*5ea0*/  @!P1 BRA `(.L_x_104) ;  /* 0x0000002800289947 */ /* 0x002fea0003800000 */
.L_x_103:
[----:B------:R-:W-:Y:S05]  /*5eb0*/  BSYNC B0 ;  /* 0x0000000000007941 */ /* 0x000fea0003800000 */
.L_x_102:
[----:B------:R-:W-:Y:S01]  /*5ec0*/  ISETP.NE.AND P1, PT, R124, RZ, PT ;  /* 0x000000ff7c00720c */ /* 0x000fe20003f25270 */
[----:B-1----:R-:W-:Y:S02]  /*5ed0*/  VIADD R3, R0, 0x120 ;  /* 0x0000012000037836 */ /* 0x002fe40000000000 */
[----:B------:R-:W-:Y:S02]  /*5ee0*/  IMAD.U32 R0, RZ, RZ, UR37 ;  /* 0x00000025ff007e24 */ /* 0x000fe4000f8e00ff */
[----:B------:R-:W-:Y:S03]  /*5ef0*/  VIADD R105, R105, 0x1 ;  /* 0x0000000169697836 */ /* 0x000fe60000000000 */
[----:B------:R-:W-:Y:S05]  /*5f00*/  PRMT R0, R0, 0x654, R3 ;  /* 0x0000065400007816 */ /* 0x000fea0000000003 */
[----:B------:R1:W3:Y:S04]  /*5f10*/  @P1 LDS.128 R80, [R5+UR49+0x200] ;  /* 0x0002003105501984 */ /* 0x0002e80008000c00 */
[----:B------:R1:W1:Y:S01]  /*5f20*/  @P1 LDS.128 R84, [R4+0x210] ;  /* 0x0002100004541984 */ /* 0x0002620000000c00 */
[C---:B------:R-:W-:Y:S01]  /*5f30*/  ISETP.NE.AND P1, PT, R105.reuse, 0x2, PT ;  /* 0x000000026900780c */ /* 0x040fe20003f25270 */
[----:B------:R-:W-:Y:S01]  /*5f40*/  @!PT LDS RZ, [RZ] ;  /* 0x00000000fffff984 */ /* 0x000fe20000000800 */
[----:B------:R-:W-:Y:S01]  /*5f50*/  @!PT LDS RZ, [RZ] ;  /* 0x00000000fffff984 */ /* 0x000fe20000000800 */
[----:B------:R-:W-:Y:S01]  /*5f60*/  @!PT LDS RZ, [RZ] ;  /* 0x00000000fffff984 */ /* 0x000fe20000000800 */
[----:B------:R-:W-:Y:S01]  /*5f70*/  @!PT LDS RZ, [RZ] ;  /* 0x00000000fffff984 */ /* 0x000fe20000000800 */
[----:B------:R5:W-:Y:S06]  /*5f80*/  MEMBAR.ALL.CTA ;  /* 0x0000000000007992 */ /* 0x000bec0000008000 */
[----:B-----5:R-:W5:Y:S01]  /*5f90*/  FENCE.VIEW.ASYNC.S ;  /* 0x00000000000073c6 */ /* 0x020f620000000000 */
[----:B------:R-:W-:Y:S02]  /*5fa0*/  SEL R3, RZ, 0x1, P1 ;  /* 0x00000001ff037807 */ /* 0x000fe40000800000 */
[----:B------:R-:W-:Y:S02]  /*5fb0*/  SEL R105, R105, RZ, P1 ;  /* 0x000000ff69697207 */ /* 0x000fe40000800000 */
[----:B------:R-:W-:Y:S01]  /*5fc0*/  LOP3.LUT R104, R104, R3, RZ, 0x3c, !PT ;  /* 0x0000000368687212 */ /* 0x000fe200078e3cff */
[----:B-----5:R1:W-:Y:S06]  /*5fd0*/  SYNCS.ARRIVE.TRANS64.RED.A1T0 RZ, [R0+URZ], RZ ;  /* 0x000000ff00ff79a7 */ /* 0x0203ec00081004ff */
.L_x_101:
[----:B------:R-:W-:Y:S05]  /*5fe0*/  BSYNC B1 ;  /* 0x0000000000017941 */ /* 0x000fea0003800000 */
.L_x_100:
[----:B-1----:R-:W-:Y:S04]  /*5ff0*/  SHF.R.U32.HI R0, RZ, 0x15, R48 ;  /* 0x00000015ff007819 */ /* 0x002fe80000011630 */
[----:B------:R-:W-:Y:S01]  /*6000*/  LOP3.LUT P1, RZ, R0, 0x3, R101, 0x48, !PT ;  /* 0x0000000300ff7812 */ /* 0x000fe20007824865 */
[----:B------:R-:W-:Y:S01]  /*6010*/  @!UPT UIADD3 URZ, UPT, UPT, URZ, URZ, URZ ;  /* 0x000000fffffff290 */ /* 0x000fe2000fffe0ff */
[----:B----4-:R-:W-:Y:S11]  /*6020*/  @P0 BRA `(.L_x_105) ;  /* 0x0000000000080947 */ /* 0x010ff60003800000 */
[----:B------:R-:W1:Y:S02]  /*6030*/  SYNCS.PHASECHK.TRANS64.TRYWAIT P0, [R113+URZ+0x160], R2 ;  /* 0x00016002710075a7 */ /* 0x000e6400080011ff */
[----:B-1----:R-:W-:Y:S05]  /*6040*/  @!P0 BRA `(.L_x_106) ;  /* 0x0000002400d48947 */ /* 0x002fea0003800000 */
.L_x_105:
[----:B------:R-:W-:Y:S05]  /*6050*/  @!P1 BRA `(.L_x_107) ;  /* 0x0000000000409947 */ /* 0x000fea0003800000 */
[----:B------:R-:W4:Y:S01]  /*6060*/  LDCU.64 UR8, c[0x4][0x70] ;  /* 0x01000e00ff0877ac */ /* 0x000f220008000a00 */
[----:B------:R-:W-:Y:S01]  /*6070*/  MOV R3, 0x0 ;  /* 0x0000000000037802 */ /* 0x000fe20000000f00 */
[----:B------:R-:W-:Y:S02]  /*6080*/  HFMA2 R12, -RZ, RZ, 0, 5.9604644775390625e-08 ;  /* 0x00000001ff0c7431 */ /* 0x000fe400000001ff */
[----:B------:R-:W-:Y:S02]  /*6090*/  IMAD.MOV.U32 R8, RZ, RZ, 0x192 ;  /* 0x00000192ff087424 */ /* 0x000fe400078e00ff */
[----:B------:R-:W-:Y:S01]  /*60a0*/  IMAD.MOV.U32 R13, RZ, RZ, RZ ;  /* 0x000000ffff0d7224 */ /* 0x000fe200078e00ff */
[----:B------:R-:W5:Y:S01]  /*60b0*/  LDCU.64 UR6, c[0x4][0x78] ;  /* 0x01000f00ff0677ac */ /* 0x000f620008000a00 */
[----:B-1----:R-:W1:Y:S01]  /*60c0*/  LDC.64 R2, c[0x4][R3] ;  /* 0x0100000003027b82 */ /* 0x002e620000000a00 */
[----:B------:R-:W2:Y:S01]  /*60d0*/  LDCU.64 UR4, c[0x4][0x10] ;  /* 0x01000200ff0477ac */ /* 0x000ea20008000a00 */
[----:B----4-:R-:W-:Y:S01]  /*60e0*/  MOV R5, UR9 ;  /* 0x0000000900057c02 */ /* 0x010fe20008000f00 */
[----:B------:R-:W-:Y:S01]  /*60f0*/  IMAD.U32 R4, RZ, RZ, UR8 ;  /* 0x00000008ff047e24 */ /* 0x000fe2000f8e00ff */
[----:B-----5:R-:W-:Y:S01]  /*6100*/  MOV R7, UR7 ;  /* 0x0000000700077c02 */ /* 0x020fe20008000f00 */
[----:B------:R-:W-:Y:S01]  /*6110*/  IMAD.U32 R6, RZ, RZ, UR6 ;  /* 0x00000006ff067e24 */ /* 0x000fe2000f8e00ff */
[----:B--2---:R-:W-:Y:S01]  /*6120*/  MOV R11, UR5 ;  /* 0x00000005000b7c02 */ /* 0x004fe20008000f00 */
[----:B------:R-:W-:Y:S02]  /*6130*/  IMAD.U32 R10, RZ, RZ, UR4 ;  /* 0x00000004ff0a7e24 */ /* 0x000fe4000f8e00ff */
[----:B------:R-:W-:Y:S07]  /*6140*/  LEPC R20, `(.L_x_107) ;  /* 0x000000001014794e */ /* 0x000fee0000000000 */
[----:B-1-3--:R-:W-:Y:S05]  /*6150*/  CALL.ABS.NOINC R2 ;  /* 0x0000000002007343 */ /* 0x00afea0003c00000 */
.L_x_107:
[-C--:B---3--:R-:W-:Y:S01]  /*6160*/  F2FP.F16.E4M3.UNPACK_B R51, R80.reuse ;  /* 0x00000050ff33723e */ /* 0x088fe200020006ff */
[----:B------:R-:W-:Y:S05]  /*6170*/  WARPSYNC.ALL ;  /* 0x0000000000007948 */ /* 0x000fea0003800000 */
[----:B------:R-:W-:Y:S01]  /*6180*/  R2UR UR4, R48 ;  /* 0x00000000300472ca */ /* 0x000fe200000e0000 */
[--C-:B------:R-:W-:Y:S01]  /*6190*/  HADD2.F32 R50, -RZ, R51.reuse.H0_H0 ;  /* 0x20000033ff327230 */ /* 0x100fe20000004100 */
[----:B------:R-:W-:Y:S01]  /*61a0*/  F2FP.F16.E4M3.UNPACK_B R53, R80.H1 ;  /* 0x00000050ff35723e */ /* 0x000fe200030006ff */
[----:B------:R-:W-:Y:S01]  /*61b0*/  HADD2.F32 R51, -RZ, R51.H1_H1 ;  /* 0x30000033ff337230 */ /* 0x000fe20000004100 */
[-C--:B------:R-:W-:Y:S01]  /*61c0*/  F2FP.F16.E4M3.UNPACK_B R55, R81.reuse ;  /* 0x00000051ff37723e */ /* 0x080fe200020006ff */
[----:B------:R-:W-:Y:S01]  /*61d0*/  BSSY.RECONVERGENT B0, `(.L_x_108) ;  /* 0x0000099000007945 */ /* 0x000fe20003800200 */
[----:B------:R-:W-:Y:S01]  /*61e0*/  F2FP.F16.E4M3.UNPACK_B R57, R81.H1 ;  /* 0x00000051ff39723e */ /* 0x000fe200030006ff */
[--C-:B------:R-:W-:Y:S01]  /*61f0*/  HADD2.F32 R52, -RZ, R53.reuse.H0_H0 ;  /* 0x20000035ff347230 */ /* 0x100fe20000004100 */
[-C--:B------:R-:W-:Y:S01]  /*6200*/  F2FP.F16.E4M3.UNPACK_B R59, R82.reuse ;  /* 0x00000052ff3b723e */ /* 0x080fe200020006ff */
[----:B------:R-:W-:Y:S01]  /*6210*/  HADD2.F32 R54, -RZ, R53.H1_H1 ;  /* 0x30000035ff367230 */ /* 0x000fe20000004100 */
[----:B------:R-:W-:Y:S01]  /*6220*/  F2FP.F16.E4M3.UNPACK_B R61, R82.H1 ;  /* 0x00000052ff3d723e */ /* 0x000fe200030006ff */
[--C-:B------:R-:W-:Y:S01]  /*6230*/  HADD2.F32 R53, -RZ, R55.reuse.H0_H0 ;  /* 0x20000037ff357230 */ /* 0x100fe20000004100 */
[-C--:B------:R-:W-:Y:S01]  /*6240*/  F2FP.F16.E4M3.UNPACK_B R63, R83.reuse ;  /* 0x00000053ff3f723e */ /* 0x080fe200020006ff */
[----:B------:R-:W-:Y:S01]  /*6250*/  LDTM.16dp32bit_t0_t15.x32 R4, tmem[UR4] ;  /* 0x00000004000479ee */ /* 0x000fe20008a80000 */
[----:B------:R-:W2:Y:S01]  /*6260*/  LDTM.16dp32bit_t16_t31.x32 R4, tmem[UR4+0x20] ;  /* 0x00002004000479ee */ /* 0x000ea20008aa0000 */
[----:B------:R-:W-:Y:S01]  /*6270*/  SHF.L.U32 R125, R102, 0x4, RZ ;  /* 0x00000004667d7819 */ /* 0x000fe200000006ff */
[----:B------:R-:W-:Y:S01]  /*6280*/  HADD2.F32 R56, -RZ, R55.H1_H1 ;  /* 0x30000037ff387230 */ /* 0x000fe20000004100 */
[----:B------:R-:W-:Y:S01]  /*6290*/  ISETP.NE.AND P6, PT, R114, RZ, PT ;  /* 0x000000ff7200720c */ /* 0x000fe20003fc5270 */
[----:B------:R-:W-:Y:S01]  /*62a0*/  HADD2.F32 R60, -RZ, R59.H1_H1 ;  /* 0x3000003bff3c7230 */ /* 0x000fe20000004100 */
[----:B------:R-:W-:Y:S01]  /*62b0*/  IADD3 R114, PT, PT, R100, UR49, RZ ;  /* 0x0000003164727c10 */ /* 0x000fe2000fffe0ff */
[----:B------:R-:W-:Y:S01]  /*62c0*/  HADD2.F32 R64, -RZ, R63.H1_H1 ;  /* 0x3000003fff407230 */ /* 0x000fe20000004100 */
[----:B------:R-:W-:Y:S01]  /*62d0*/  F2FP.F16.E4M3.UNPACK_B R65, R83.H1 ;  /* 0x00000053ff41723e */ /* 0x000fe200030006ff */
[--C-:B------:R-:W-:Y:S01]  /*62e0*/  HADD2.F32 R55, -RZ, R57.reuse.H0_H0 ;  /* 0x20000039ff377230 */ /* 0x100fe20000004100 */
[----:B------:R-:W-:Y:S01]  /*62f0*/  IADD3 R114, PT, PT, R114, R125, RZ ;  /* 0x0000007d72727210 */ /* 0x000fe20007ffe0ff */
[----:B------:R-:W-:Y:S01]  /*6300*/  HADD2.F32 R58, -RZ, R57.H1_H1 ;  /* 0x30000039ff3a7230 */ /* 0x000fe20000004100 */
[-C--:B------:R-:W-:Y:S01]  /*6310*/  F2FP.F16.E4M3.UNPACK_B R67, R84.reuse ;  /* 0x00000054ff43723e */ /* 0x080fe200020006ff */
[----:B------:R-:W-:Y:S01]  /*6320*/  HADD2.F32 R57, -RZ, R59.H0_H0 ;  /* 0x2000003bff397230 */ /* 0x000fe20000004100 */
[----:B------:R-:W-:Y:S01]  /*6330*/  F2FP.F16.E4M3.UNPACK_B R69, R84.H1 ;  /* 0x00000054ff45723e */ /* 0x000fe200030006ff */
[----:B------:R-:W-:Y:S01]  /*6340*/  HADD2.F32 R59, -RZ, R61.H0_H0 ;  /* 0x2000003dff3b7230 */ /* 0x000fe20000004100 */
[-C--:B------:R-:W-:Y:S01]  /*6350*/  F2FP.F16.E4M3.UNPACK_B R71, R85.reuse ;  /* 0x00000055ff47723e */ /* 0x080fe200020006ff */
[----:B------:R-:W-:Y:S01]  /*6360*/  HADD2.F32 R68, -RZ, R67.H1_H1 ;  /* 0x30000043ff447230 */ /* 0x000fe20000004100 */
[----:B------:R-:W-:Y:S01]  /*6370*/  F2FP.F16.E4M3.UNPACK_B R73, R85.H1 ;  /* 0x00000055ff49723e */ /* 0x000fe200030006ff */
[----:B------:R-:W-:Y:S01]  /*6380*/  HADD2.F32 R62, -RZ, R61.H1_H1 ;  /* 0x3000003dff3e7230 */ /* 0x000fe20000004100 */
[-C--:B------:R-:W-:Y:S01]  /*6390*/  F2FP.F16.E4M3.UNPACK_B R75, R86.reuse ;  /* 0x00000056ff4b723e */ /* 0x080fe200020006ff */
[----:B------:R-:W-:Y:S01]  /*63a0*/  HADD2.F32 R61, -RZ, R63.H0_H0 ;  /* 0x2000003fff3d7230 */ /* 0x000fe20000004100 */
[----:B------:R-:W-:Y:S01]  /*63b0*/  F2FP.F16.E4M3.UNPACK_B R77, R86.H1 ;  /* 0x00000056ff4d723e */ /* 0x000fe200030006ff */
[----:B------:R-:W-:Y:S01]  /*63c0*/  HADD2.F32 R72, -RZ, R71.H1_H1 ;  /* 0x30000047ff487230 */ /* 0x000fe20000004100 */
[----:B------:R-:W-:Y:S01]  /*63d0*/  F2FP.F16.E4M3.UNPACK_B R79, R87.H1 ;  /* 0x00000057ff4f723e */ /* 0x000fe200030006ff */
[C---:B--2---:R-:W-:Y:S01]  /*63e0*/  FMUL R0, R47.reuse, R4 ;  /* 0x000000042f007220 */ /* 0x044fe20000400000 */
[C---:B-1----:R-:W-:Y:S01]  /*63f0*/  FMUL R2, R47.reuse, R5 ;  /* 0x000000052f027220 */ /* 0x042fe20000400000 */
[C---:B------:R-:W-:Y:S01]  /*6400*/  FMUL R4, R47.reuse, R8 ;  /* 0x000000082f047220 */ /* 0x040fe20000400000 */
[----:B------:R-:W-:Y:S01]  /*6410*/  FMUL R5, R47, R9 ;  /* 0x000000092f057220 */ /* 0x000fe20000400000 */
[C---:B------:R-:W-:Y:S01]  /*6420*/  FFMA R0, R49.reuse, R50, R0 ;  /* 0x0000003231007223 */ /* 0x040fe20000000000 */
[----:B------:R-:W-:Y:S01]  /*6430*/  FFMA R2, R49, R51, R2 ;  /* 0x0000003331027223 */ /* 0x000fe20000000002 */
[C---:B------:R-:W-:Y:S01]  /*6440*/  FMUL R8, R47.reuse, R12 ;  /* 0x0000000c2f087220 */ /* 0x040fe20000400000 */
[C---:B------:R-:W-:Y:S01]  /*6450*/  FMUL R9, R47.reuse, R13 ;  /* 0x0000000d2f097220 */ /* 0x040fe20000400000 */
[C---:B------:R-:W-:Y:S01]  /*6460*/  FMUL R12, R47.reuse, R16 ;  /* 0x000000102f0c7220 */ /* 0x040fe20000400000 */
[C---:B------:R-:W-:Y:S01]  /*6470*/  FMUL R13, R47.reuse, R17 ;  /* 0x000000112f0d7220 */ /* 0x040fe20000400000 */
[C---:B------:R-:W-:Y:S01]  /*6480*/  FMUL R16, R47.reuse, R20 ;  /* 0x000000142f107220 */ /* 0x040fe20000400000 */
[C---:B------:R-:W-:Y:S01]  /*6490*/  FMUL R17, R47.reuse, R21 ;  /* 0x000000152f117220 */ /* 0x040fe20000400000 */
[C---:B------:R-:W-:Y:S01]  /*64a0*/  FMUL R20, R47.reuse, R24 ;  /* 0x000000182f147220 */ /* 0x040fe20000400000 */
[C---:B------:R-:W-:Y:S01]  /*64b0*/  FMUL R21, R47.reuse, R25 ;  /* 0x000000192f157220 */ /* 0x040fe20000400000 */
[----:B------:R-:W-:Y:S02]  /*64c0*/  HADD2.F32 R76, -RZ, R75.H1_H1 ;  /* 0x3000004bff4c7230 */ /* 0x000fe40000004100 */
[C---:B------:R-:W-:Y:S01]  /*64d0*/  FMUL R24, R47.reuse, R28 ;  /* 0x0000001c2f187220 */ /* 0x040fe20000400000 */
[C---:B------:R-:W-:Y:S01]  /*64e0*/  FMUL R25, R47.reuse, R29 ;  /* 0x0000001d2f197220 */ /* 0x040fe20000400000 */
[C---:B------:R-:W-:Y:S01]  /*64f0*/  FMUL R28, R47.reuse, R32 ;  /* 0x000000202f1c7220 */ /* 0x040fe20000400000 */
[C---:B------:R-:W-:Y:S01]  /*6500*/  FMUL R29, R47.reuse, R33 ;  /* 0x000000212f1d7220 */ /* 0x040fe20000400000 */
[C---:B------:R-:W-:Y:S01]  /*6510*/  FMUL R3, R47.reuse, R6 ;  /* 0x000000062f037220 */ /* 0x040fe20000400000 */
[C---:B------:R-:W-:Y:S01]  /*6520*/  FMUL R7, R47.reuse, R7 ;  /* 0x000000072f077220 */ /* 0x040fe20000400000 */
[C---:B------:R-:W-:Y:S01]  /*6530*/  FMUL R6, R47.reuse, R10 ;  /* 0x0000000a2f067220 */ /* 0x040fe20000400000 */
[----:B------:R-:W-:Y:S01]  /*6540*/  FMUL R11, R47, R11 ;  /* 0x0000000b2f0b7220 */ /* 0x000fe20000400000 */
[C---:B------:R-:W-:Y:S01]  /*6550*/  FFMA R3, R49.reuse, R52, R3 ;  /* 0x0000003431037223 */ /* 0x040fe20000000003 */
[C---:B------:R-:W-:Y:S01]  /*6560*/  FFMA R7, R49.reuse, R54, R7 ;  /* 0x0000003631077223 */ /* 0x040fe20000000007 */
[C---:B------:R-:W-:Y:S01]  /*6570*/  FFMA R4, R49.reuse, R53, R4 ;  /* 0x0000003531047223 */ /* 0x040fe20000000004 */
[----:B------:R-:W-:Y:S01]  /*6580*/  F2FP.F16.E4M3.UNPACK_B R50, R87 ;  /* 0x00000057ff32723e */ /* 0x000fe200020006ff */
[C---:B------:R-:W-:Y:S01]  /*6590*/  FFMA R5, R49.reuse, R56, R5 ;  /* 0x0000003831057223 */ /* 0x040fe20000000005 */
[----:B------:R-:W-:Y:S01]  /*65a0*/  FFMA R6, R49, R55, R6 ;  /* 0x0000003731067223 */ /* 0x000fe20000000006 */
[----:B------:R-:W-:Y:S01]  /*65b0*/  F2FP.SATFINITE.E4M3.F32.PACK_AB_MERGE_C R117, R7, R3, RZ ;  /* 0x000000030775723e */ /* 0x000fe200048070ff */
[C---:B------:R-:W-:Y:S01]  /*65c0*/  FFMA R11, R49.reuse, R58, R11 ;  /* 0x0000003a310b7223 */ /* 0x040fe2000000000b */
[C---:B------:R-:W-:Y:S01]  /*65d0*/  FFMA R8, R49.reuse, R57, R8 ;  /* 0x0000003931087223 */ /* 0x040fe20000000008 */
[----:B------:R-:W-:Y:S01]  /*65e0*/  ISETP.NE.AND P0, PT, R110, RZ, PT ;  /* 0x000000ff6e00720c */ /* 0x000fe20003f05270 */
[----:B------:R-:W-:Y:S01]  /*65f0*/  FFMA R9, R49, R60, R9 ;  /* 0x0000003c31097223 */ /* 0x000fe20000000009 */
[----:B------:R-:W-:Y:S01]  /*6600*/  F2FP.SATFINITE.E4M3.F32.PACK_AB_MERGE_C R116, R2, R0, R117 ;  /* 0x000000000274723e */ /* 0x000fe20004807075 */
[--C-:B------:R-:W-:Y:S01]  /*6610*/  HADD2.F32 R51, -RZ, R50.reuse.H0_H0 ;  /* 0x20000032ff337230 */ /* 0x100fe20000004100 */
[----:B------:R-:W-:Y:S01]  /*6620*/  F2FP.SATFINITE.E4M3.F32.PACK_AB_MERGE_C R117, R11, R6, RZ ;  /* 0x000000060b75723e */ /* 0x000fe200048070ff */
[----:B------:R-:W-:Y:S02]  /*6630*/  HADD2.F32 R50, -RZ, R50.H1_H1 ;  /* 0x30000032ff327230 */ /* 0x000fe40000004100 */
[C---:B------:R-:W-:Y:S01]  /*6640*/  FMUL R10, R47.reuse, R14 ;  /* 0x0000000e2f0a7220 */ /* 0x040fe20000400000 */
[----:B------:R-:W-:Y:S01]  /*6650*/  FMUL R15, R47, R15 ;  /* 0x0000000f2f0f7220 */ /* 0x000fe20000400000 */
[--C-:B------:R-:W-:Y:S01]  /*6660*/  HADD2.F32 R63, -RZ, R65.reuse.H0_H0 ;  /* 0x20000041ff3f7230 */ /* 0x100fe20000004100 */
[----:B------:R-:W-:Y:S01]  /*6670*/  F2FP.SATFINITE.E4M3.F32.PACK_AB_MERGE_C R117, R5, R4, R117 ;  /* 0x000000040575723e */ /* 0x000fe20004807075 */
[C---:B------:R-:W-:Y:S01]  /*6680*/  FFMA R10, R49.reuse, R59, R10 ;  /* 0x0000003b310a7223 */ /* 0x040fe2000000000a */
[C---:B------:R-:W-:Y:S01]  /*6690*/  FFMA R15, R49.reuse, R62, R15 ;  /* 0x0000003e310f7223 */ /* 0x040fe2000000000f */
[C---:B------:R-:W-:Y:S01]  /*66a0*/  FFMA R12, R49.reuse, R61, R12 ;  /* 0x0000003d310c7223 */ /* 0x040fe2000000000c */
[----:B------:R-:W-:Y:S01]  /*66b0*/  FFMA R13, R49, R64, R13 ;  /* 0x00000040310d7223 */ /* 0x000fe2000000000d */
[----:B------:R-:W-:Y:S02]  /*66c0*/  HADD2.F32 R66, -RZ, R65.H1_H1 ;  /* 0x30000041ff427230 */ /* 0x000fe40000004100 */
[C---:B------:R-:W-:Y:S01]  /*66d0*/  FMUL R14, R47.reuse, R18 ;  /* 0x000000122f0e7220 */ /* 0x040fe20000400000 */
[----:B------:R-:W-:Y:S02]  /*66e0*/  HADD2.F32 R65, -RZ, R67.H0_H0 ;  /* 0x20000043ff417230 */ /* 0x000fe40000004100 */
[----:B------:R-:W-:Y:S01]  /*66f0*/  FMUL R19, R47, R19 ;  /* 0x000000132f137220 */ /* 0x000fe20000400000 */
[--C-:B------:R-:W-:Y:S02]  /*6700*/  HADD2.F32 R67, -RZ, R69.reuse.H0_H0 ;  /* 0x20000045ff437230 */ /* 0x100fe40000004100 */
[----:B------:R-:W-:Y:S01]  /*6710*/  FFMA R14, R49, R63, R14 ;  /* 0x0000003f310e7223 */ /* 0x000fe2000000000e */
[----:B------:R-:W-:Y:S02]  /*6720*/  HADD2.F32 R70, -RZ, R69.H1_H1 ;  /* 0x30000045ff467230 */ /* 0x000fe40000004100 */
[----:B------:R-:W-:Y:S01]  /*6730*/  FMUL R18, R47, R22 ;  /* 0x000000162f127220 */ /* 0x000fe20000400000 */
[----:B------:R-:W-:Y:S02]  /*6740*/  HADD2.F32 R69, -RZ, R71.H0_H0 ;  /* 0x20000047ff457230 */ /* 0x000fe40000004100 */
[----:B------:R-:W-:Y:S01]  /*6750*/  FFMA R19, R49, R66, R19 ;  /* 0x0000004231137223 */ /* 0x000fe20000000013 */
[----:B------:R-:W-:Y:S01]  /*6760*/  FMUL R23, R47, R23 ;  /* 0x000000172f177220 */ /* 0x000fe20000400000 */
[C---:B------:R-:W-:Y:S01]  /*6770*/  FFMA R16, R49.reuse, R65, R16 ;  /* 0x0000004131107223 */ /* 0x040fe20000000010 */
[C---:B------:R-:W-:Y:S01]  /*6780*/  FFMA R17, R49.reuse, R68, R17 ;  /* 0x0000004431117223 */ /* 0x040fe20000000011 */
        /* <DEDUP_REMOVED lines=23> */
[----:B------:R-:W-:Y:S01]  /*6900*/  F2FP.SATFINITE.E4M3.F32.PACK_AB_MERGE_C R118, R15, R10, RZ ;  /* 0x0000000a0f76723e */ /* 0x000fe200048070ff */
[----:B------:R-:W-:Y:S01]  /*6910*/  FFMA R28, R49, R51, R28 ;  /* 0x00000033311c7223 */ /* 0x000fe2000000001c */
[----:B------:R-:W-:Y:S01]  /*6920*/  F2FP.SATFINITE.E4M3.F32.PACK_AB_MERGE_C R119, R19, R14, RZ ;  /* 0x0000000e1377723e */ /* 0x000fe200048070ff */
[C---:B------:R-:W-:Y:S01]  /*6930*/  FFMA R29, R49.reuse, R50, R29 ;  /* 0x00000032311d7223 */ /* 0x040fe2000000001d */
[C---:B------:R-:W-:Y:S01]  /*6940*/  FFMA R30, R49.reuse, R77, R30 ;  /* 0x0000004d311e7223 */ /* 0x040fe2000000001e */
[----:B------:R-:W-:Y:S01]  /*6950*/  FFMA R35, R49, R52, R35 ;  /* 0x0000003431237223 */ /* 0x000fe20000000023 */
[----:B------:R-:W-:Y:S02]  /*6960*/  F2FP.SATFINITE.E4M3.F32.PACK_AB_MERGE_C R118, R9, R8, R118 ;  /* 0x000000080976723e */ /* 0x000fe40004807076 */
[----:B------:R-:W-:Y:S02]  /*6970*/  F2FP.SATFINITE.E4M3.F32.PACK_AB_MERGE_C R119, R13, R12, R119 ;  /* 0x0000000c0d77723e */ /* 0x000fe40004807077 */
[----:B------:R-:W-:Y:S02]  /*6980*/  F2FP.SATFINITE.E4M3.F32.PACK_AB_MERGE_C R120, R23, R18, RZ ;  /* 0x000000121778723e */ /* 0x000fe400048070ff */
[----:B------:R-:W-:Y:S01]  /*6990*/  F2FP.SATFINITE.E4M3.F32.PACK_AB_MERGE_C R121, R27, R22, RZ ;  /* 0x000000161b79723e */ /* 0x000fe200048070ff */
[----:B------:R1:W-:Y:S01]  /*69a0*/  STS.128 [R100+UR49+0x2200], R116 ;  /* 0x0022007464007988 */ /* 0x0003e20008000c31 */
[----:B------:R-:W-:Y:S02]  /*69b0*/  F2FP.SATFINITE.E4M3.F32.PACK_AB_MERGE_C R122, R31, R26, RZ ;  /* 0x0000001a1f7a723e */ /* 0x000fe400048070ff */
[----:B------:R-:W-:Y:S02]  /*69c0*/  F2FP.SATFINITE.E4M3.F32.PACK_AB_MERGE_C R123, R35, R30, RZ ;  /* 0x0000001e237b723e */ /* 0x000fe400048070ff */
[----:B------:R-:W-:Y:S02]  /*69d0*/  F2FP.SATFINITE.E4M3.F32.PACK_AB_MERGE_C R120, R17, R16, R120 ;  /* 0x000000101178723e */ /* 0x000fe40004807078 */
[----:B------:R-:W-:Y:S02]  /*69e0*/  F2FP.SATFINITE.E4M3.F32.PACK_AB_MERGE_C R121, R21, R20, R121 ;  /* 0x000000141579723e */ /* 0x000fe40004807079 */
[----:B------:R-:W-:Y:S02]  /*69f0*/  F2FP.SATFINITE.E4M3.F32.PACK_AB_MERGE_C R122, R25, R24, R122 ;  /* 0x00000018197a723e */ /* 0x000fe4000480707a */
[----:B------:R-:W-:Y:S02]  /*6a00*/  F2FP.SATFINITE.E4M3.F32.PACK_AB_MERGE_C R123, R29, R28, R123 ;  /* 0x0000001c1d7b723e */ /* 0x000fe4000480707b */
[----:B------:R-:W-:Y:S02]  /*6a10*/  LEA R32, R105, UR49, 0x3 ;  /* 0x0000003169207c11 */ /* 0x000fe4000f8e18ff */
[----:B------:R-:W-:Y:S01]  /*6a20*/  @P6 SHF.L.U32 R33, R104, 0x1f, RZ ;  /* 0x0000001f68216819 */ /* 0x000fe200000006ff */
[----:B------:R1:W-:Y:S01]  /*6a30*/  STS.128 [R114+0x2210], R120 ;  /* 0x0022107872007388 */ /* 0x0003e20000000c00 */
[----:B------:R-:W-:Y:S01]  /*6a40*/  @!PT LDS RZ, [RZ] ;  /* 0x00000000fffff984 */ /* 0x000fe20000000800 */
[----:B------:R-:W-:Y:S01]  /*6a50*/  @!PT LDS RZ, [RZ] ;  /* 0x00000000fffff984 */ /* 0x000fe20000000800 */
[----:B------:R-:W-:Y:S01]  /*6a60*/  @!PT LDS RZ, [RZ] ;  /* 0x00000000fffff984 */ /* 0x000fe20000000800 */
[----:B------:R-:W-:Y:S01]  /*6a70*/  @!PT LDS RZ, [RZ] ;  /* 0x00000000fffff984 */ /* 0x000fe20000000800 */
[----:B------:R2:W-:Y:S07]  /*6a80*/  MEMBAR.ALL.CTA ;  /* 0x0000000000007992 */ /* 0x0005ee0000008000 */
[----:B--2---:R-:W2:Y:S02]  /*6a90*/  FENCE.VIEW.ASYNC.S ;  /* 0x00000000000073c6 */ /* 0x004ea40000000000 */
[----:B--2---:R-:W-:Y:S06]  /*6aa0*/  BAR.SYNC.DEFER_BLOCKING 0x1, 0x80 ;  /* 0x0042000000007b1d */ /* 0x004fec0000010000 */
[----:B------:R-:W-:Y:S05]  /*6ab0*/  @P0 BRA `(.L_x_109) ;  /* 0x0000000000280947 */ /* 0x000fea0003800000 */
[----:B------:R-:W-:Y:S02]  /*6ac0*/  UIADD3 UR4, UPT, UPT, UR49, 0x2200, URZ ;  /* 0x0000220031047890 */ /* 0x000fe4000fffe0ff */
[----:B------:R-:W-:Y:S01]  /*6ad0*/  UIADD3 UR6, UP0, UPT, UR52, 0x680, URZ ;  /* 0x0000068034067890 */ /* 0x000fe2000ff1e0ff */
[----:B------:R-:W-:Y:S03]  /*6ae0*/  UMOV UR43, UR36 ;  /* 0x00000024002b7c82 */ /* 0x000fe60008000000 */
[----:B------:R-:W-:Y:S01]  /*6af0*/  MOV R109, UR4 ;  /* 0x00000004006d7c02 */ /* 0x000fe20008000f00 */
[----:B------:R-:W-:Y:S03]  /*6b00*/  UIADD3.X UR7, UPT, UPT, URZ, UR53, URZ, UP0, !UPT ;  /* 0x00000035ff077290 */ /* 0x000fe600087fe4ff */
[----:B------:R-:W-:Y:S11]  /*6b10*/  R2UR UR40, R109 ;  /* 0x000000006d2872ca */ /* 0x000ff600000e0000 */
[----:B------:R-:W-:Y:S02]  /*6b20*/  @!UPT UIADD3 URZ, UPT, UPT, URZ, URZ, URZ ;  /* 0x000000fffffff290 */ /* 0x000fe4000fffe0ff */
[----:B------:R2:W-:Y:S01]  /*6b30*/  UTMASTG.3D [UR40], [UR6] ;  /* 0x00000028060073b5 */ /* 0x0005e20008010000 */
[----:B------:R0:W-:Y:S01]  /*6b40*/  UTMACMDFLUSH ;  /* 0x00000000000079b7 */ /* 0x0001e20000000000 */
[----:B--2---:R-:W-:Y:S04]  /*6b50*/  DEPBAR.LE SB0, 0x1 ;  /* 0x000080400000791a */ /* 0x004fe80000000000 */
.L_x_109:
[----:B------:R-:W-:Y:S05]  /*6b60*/  BSYNC.RECONVERGENT B0 ;  /* 0x0000000000007941 */ /* 0x000fea0003800200 */
.L_x_108:
[----:B------:R-:W-:Y:S06]  /*6b70*/  BAR.SYNC.DEFER_BLOCKING 0x1, 0x80 ;  /* 0x0042000000007b1d */ /* 0x000fec0000010000 */
[----:B------:R-:W2:Y:S01]  /*6b80*/  @P6 SYNCS.PHASECHK.TRANS64.TRYWAIT P0, [R32+URZ+0x110], R33 ;  /* 0x00011021200065a7 */ /* 0x000ea200080011ff */
[----:B------:R-:W-:Y:S01]  /*6b90*/  BSSY B1, `(.L_x_110) ;  /* 0x0000020000017945 */ /* 0x000fe20003800000 */
[----:B--2---:R-:W-:Y:S03]  /*6ba0*/  @P6 SEL R115, RZ, 0x1, !P0 ;  /* 0x00000001ff736807 */ /* 0x004fe60004000000 */
[----:B------:R-:W-:Y:S05]  /*6bb0*/  @!P6 BRA `(.L_x_111) ;  /* 0x000000000074e947 */ /* 0x000fea0003800000 */
[----:B------:R-:W-:Y:S01]  /*6bc0*/  ISETP.NE.AND P1, PT, R124, RZ, PT ;  /* 0x000000ff7c00720c */ /* 0x000fe20003f25270 */
[----:B------:R-:W-:Y:S01]  /*6bd0*/  BSSY B0, `(.L_x_112) ;  /* 0x0000009000007945 */ /* 0x000fe20003800000 */
[----:B------:R-:W-:Y:S11]  /*6be0*/  ISETP.NE.AND P0, PT, R115, RZ, PT ;  /* 0x000000ff7300720c */ /* 0x000ff60003f05270 */
[----:B------:R-:W-:Y:S05]  /*6bf0*/  @P1 IMAD R0, R105, 0x1000, R100 ;  /* 0x0000100069001824 */ /* 0x000fea00078e0264 */
[----:B------:R-:W-:Y:S05]  /*6c00*/  @P1 IADD3 R2, PT, PT, R0, UR49, RZ ;  /* 0x0000003100021c10 */ /* 0x000fea000fffe0ff */
[----:B------:R-:W-:Y:S01]  /*6c10*/  @P1 IMAD.IADD R2, R2, 0x1, R125 ;  /* 0x0000000102021824 */ /* 0x000fe200078e027d */
[----:B------:R-:W-:Y:S06]  /*6c20*/  @P0 BRA `(.L_x_113) ;  /* 0x00000000000c0947 */ /* 0x000fec0003800000 */
[----:B------:R-:W-:Y:S04]  /*6c30*/  SHF.L.U32 R3, R104, 0x1f, RZ ;  /* 0x0000001f68037819 */ /* 0x000fe800000006ff */
[----:B------:R-:W2:Y:S02]  /*6c40*/  SYNCS.PHASECHK.TRANS64.TRYWAIT P0, [R32+URZ+0x110], R3 ;  /* 0x00011003200075a7 */ /* 0x000ea400080011ff */
[----:B--2---:R-:W-:Y:S05]  /*6c50*/  @!P0 BRA `(.L_x_114) ;  /* 0x0000001800e48947 */ /* 0x004fea0003800000 */
.L_x_113:
[----:B------:R-:W-:Y:S05]  /*6c60*/  BSYNC B0 ;  /* 0x0000000000007941 */ /* 0x000fea0003800000 */
.L_x_112:
[----:B------:R-:W-:Y:S01]  /*6c70*/  ISETP.NE.AND P0, PT, R124, RZ, PT ;  /* 0x000000ff7c00720c */ /* 0x000fe20003f05270 */
[----:B--2---:R-:W-:Y:S02]  /*6c80*/  VIADD R32, R32, 0x120 ;  /* 0x0000012020207836 */ /* 0x004fe40000000000 */
[----:B------:R-:W-:Y:S02]  /*6c90*/  IMAD.U32 R3, RZ, RZ, UR37 ;  /* 0x00000025ff037e24 */ /* 0x000fe4000f8e00ff */
[----:B------:R-:W-:Y:S03]  /*6ca0*/  VIADD R105, R105, 0x1 ;  /* 0x0000000169697836 */ /* 0x000fe60000000000 */
[----:B------:R-:W-:Y:S05]  /*6cb0*/  PRMT R3, R3, 0x654, R32 ;  /* 0x0000065403037816 */ /* 0x000fea0000000020 */
[----:B------:R2:W3:Y:S04]  /*6cc0*/  @P0 LDS.128 R80, [R0+UR49+0x200] ;  /* 0x0002003100500984 */ /* 0x0004e80008000c00 */
[----:B------:R2:W4:Y:S01]  /*6cd0*/  @P0 LDS.128 R84, [R2+0x210] ;  /* 0x0002100002540984 */ /* 0x0005220000000c00 */
[C---:B------:R-:W-:Y:S01]  /*6ce0*/  ISETP.NE.AND P0, PT, R105.reuse, 0x2, PT ;  /* 0x000000026900780c */ /* 0x040fe20003f05270 */
[----:B------:R-:W-:Y:S01]  /*6cf0*/  @!PT LDS RZ, [RZ] ;  /* 0x00000000fffff984 */ /* 0x000fe20000000800 */
[----:B------:R-:W-:Y:S01]  /*6d00*/  @!PT LDS RZ, [RZ] ;  /* 0x00000000fffff984 */ /* 0x000fe20000000800 */
[----:B------:R-:W-:Y:S01]  /*6d10*/  @!PT LDS RZ, [RZ] ;  /* 0x00000000fffff984 */ /* 0x000fe20000000800 */
[----:B------:R-:W-:Y:S01]  /*6d20*/  @!PT LDS RZ, [RZ] ;  /* 0x00000000fffff984 */ /* 0x000fe20000000800 */
[----:B------:R5:W-:Y:S06]  /*6d30*/  MEMBAR.ALL.CTA ;  /* 0x0000000000007992 */ /* 0x000bec0000008000 */
[----:B-----5:R-:W5:Y:S01]  /*6d40*/  FENCE.VIEW.ASYNC.S ;  /* 0x00000000000073c6 */ /* 0x020f620000000000 */
[----:B------:R-:W-:Y:S01]  /*6d50*/  SEL R105, R105, RZ, P0 ;  /* 0x000000ff69697207 */ /* 0x000fe20000000000 */
[----:B-----5:R5:W-:Y:S02]  /*6d60*/  SYNCS.ARRIVE.TRANS64.RED.A1T0 RZ, [R3+URZ], RZ ;  /* 0x000000ff03ff79a7 */ /* 0x020be400081004ff */
[----:B-----5:R-:W-:Y:S04]  /*6d70*/  SEL R3, RZ, 0x1, P0 ;  /* 0x00000001ff037807 */ /* 0x020fe80000000000 */
[----:B--23--:R-:W-:Y:S02]  /*6d80*/  LOP3.LUT R104, R104, R3, RZ, 0x3c, !PT ;  /* 0x0000000368687212 */ /* 0x00cfe400078e3cff */
.L_x_111:
[----:B------:R-:W-:Y:S05]  /*6d90*/  BSYNC B1 ;  /* 0x0000000000017941 */ /* 0x000fea0003800000 */
.L_x_110:
[----:B------:R-:W-:Y:S05]  /*6da0*/  VIADD R0, R48, 0x40 ;  /* 0x0000004030007836 */ /* 0x000fea0000000000 */
[----:B------:R-:W-:Y:S04]  /*6db0*/  SHF.R.U32.HI R0, RZ, 0x15, R0 ;  /* 0x00000015ff007819 */ /* 0x000fe80000011600 */
[----:B------:R-:W-:Y:S11]  /*6dc0*/  LOP3.LUT P0, RZ, R0, 0x3, R101, 0x48, !PT ;  /* 0x0000000300ff7812 */ /* 0x000ff60007804865 */
[----:B------:R-:W-:Y:S02]  /*6dd0*/  @!UPT UIADD3 URZ, UPT, UPT, URZ, URZ, URZ ;  /* 0x000000fffffff290 */ /* 0x000fe4000fffe0ff */
[----:B------:R-:W-:Y:S05]  /*6de0*/  @!P0 BRA `(.L_x_115) ;  /* 0x0000000000408947 */ /* 0x000fea0003800000 */
[----:B------:R-:W2:Y:S01]  /*6df0*/  LDCU.64 UR8, c[0x4][0x70] ;  /* 0x01000e00ff0877ac */ /* 0x000ea20008000a00 */
[----:B------:R-:W-:Y:S01]  /*6e00*/  MOV R3, 0x0 ;  /* 0x0000000000037802 */ /* 0x000fe20000000f00 */
[----:B------:R-:W-:Y:S02]  /*6e10*/  HFMA2 R12, -RZ, RZ, 0, 5.9604644775390625e-08 ;  /* 0x00000001ff0c7431 */ /* 0x000fe400000001ff */
[----:B------:R-:W-:Y:S02]  /*6e20*/  IMAD.MOV.U32 R8, RZ, RZ, 0x192 ;  /* 0x00000192ff087424 */ /* 0x000fe400078e00ff */
[----:B------:R-:W-:Y:S01]  /*6e30*/  IMAD.MOV.U32 R13, RZ, RZ, RZ ;  /* 0x000000ffff0d7224 */ /* 0x000fe200078e00ff */
[----:B------:R-:W3:Y:S01]  /*6e40*/  LDCU.64 UR6, c[0x4][0x78] ;  /* 0x01000f00ff0677ac */ /* 0x000ee20008000a00 */
[----:B------:R-:W1:Y:S01]  /*6e50*/  LDC.64 R2, c[0x4][R3] ;  /* 0x0100000003027b82 */ /* 0x000e620000000a00 */
[----:B------:R-:W5:Y:S01]  /*6e60*/  LDCU.64 UR4, c[0x4][0x10] ;  /* 0x01000200ff0477ac */ /* 0x000f620008000a00 */
[----:B--2---:R-:W-:Y:S01]  /*6e70*/  MOV R5, UR9 ;  /* 0x0000000900057c02 */ /* 0x004fe20008000f00 */
[----:B------:R-:W-:Y:S01]  /*6e80*/  IMAD.U32 R4, RZ, RZ, UR8 ;  /* 0x00000008ff047e24 */ /* 0x000fe2000f8e00ff */
[----:B---3--:R-:W-:Y:S01]  /*6e90*/  MOV R7, UR7 ;  /* 0x0000000700077c02 */ /* 0x008fe20008000f00 */
[----:B------:R-:W-:Y:S01]  /*6ea0*/  IMAD.U32 R6, RZ, RZ, UR6 ;  /* 0x00000006ff067e24 */ /* 0x000fe2000f8e00ff */
[----:B-----5:R-:W-:Y:S01]  /*6eb0*/  MOV R11, UR5 ;  /* 0x00000005000b7c02 */ /* 0x020fe20008000f00 */
[----:B------:R-:W-:Y:S02]  /*6ec0*/  IMAD.U32 R10, RZ, RZ, UR4 ;  /* 0x00000004ff0a7e24 */ /* 0x000fe4000f8e00ff */
[----:B------:R-:W-:Y:S07]  /*6ed0*/  LEPC R20, `(.L_x_115) ;  /* 0x000000001014794e */ /* 0x000fee0000000000 */
[----:B-1--4-:R-:W-:Y:S05]  /*6ee0*/  CALL.ABS.NOINC R2 ;  /* 0x0000000002007343 */ /* 0x012fea0003c00000 */
.L_x_115:
[----:B------:R-:W-:Y:S01]  /*6ef0*/  ISETP.NE.AND P0, PT, R110, RZ, PT ;  /* 0x000000ff6e00720c */ /* 0x000fe20003f05270 */
[----:B------:R-:W-:Y:S05]  /*6f00*/  WARPSYNC.ALL ;  /* 0x0000000000007948 */ /* 0x000fea0003800000 */
[----:B------:R-:W-:Y:S01]  /*6f10*/  R2UR UR4, R48 ;  /* 0x00000000300472ca */ /* 0x000fe200000e0000 */
[----:B------:R-:W-:Y:S01]  /*6f20*/  BSSY.RECONVERGENT B0, `(.L_x_116) ;  /* 0x000009c000007945 */ /* 0x000fe20003800200 */
[-C--:B------:R-:W-:Y:S02]  /*6f30*/  F2FP.F16.E4M3.UNPACK_B R51, R80.reuse ;  /* 0x00000050ff33723e */ /* 0x080fe400020006ff */
[----:B------:R-:W-:Y:S02]  /*6f40*/  F2FP.F16.E4M3.UNPACK_B R80, R80.H1 ;  /* 0x00000050ff50723e */ /* 0x000fe400030006ff */
[-C--:B------:R-:W-:Y:S01]  /*6f50*/  F2FP.F16.E4M3.UNPACK_B R55, R81.reuse ;  /* 0x00000051ff37723e */ /* 0x080fe200020006ff */
[--C-:B------:R-:W-:Y:S01]  /*6f60*/  HADD2.F32 R50, -RZ, R51.reuse.H0_H0 ;  /* 0x20000033ff327230 */ /* 0x100fe20000004100 */
[----:B------:R-:W-:Y:S01]  /*6f70*/  F2FP.F16.E4M3.UNPACK_B R81, R81.H1 ;  /* 0x00000051ff51723e */ /* 0x000fe200030006ff */
[----:B------:R-:W-:Y:S01]  /*6f80*/  HADD2.F32 R52, -RZ, R51.H1_H1 ;  /* 0x30000033ff347230 */ /* 0x000fe20000004100 */
[-C--:B------:R-:W-:Y:S01]  /*6f90*/  F2FP.F16.E4M3.UNPACK_B R59, R82.reuse ;  /* 0x00000052ff3b723e */ /* 0x080fe200020006ff */
[--C-:B------:R-:W-:Y:S01]  /*6fa0*/  HADD2.F32 R51, -RZ, R80.reuse.H0_H0 ;  /* 0x20000050ff337230 */ /* 0x100fe20000004100 */
[----:B------:R-:W-:Y:S01]  /*6fb0*/  F2FP.F16.E4M3.UNPACK_B R82, R82.H1 ;  /* 0x00000052ff52723e */ /* 0x000fe200030006ff */
[----:B------:R-:W-:Y:S01]  /*6fc0*/  LDTM.16dp32bit_t0_t15.x32 R4, tmem[UR4+0x40] ;  /* 0x00004004000479ee */ /* 0x000fe20008a80000 */
[----:B------:R-:W2:Y:S01]  /*6fd0*/  LDTM.16dp32bit_t16_t31.x32 R4, tmem[UR4+0x60] ;  /* 0x00006004000479ee */ /* 0x000ea20008aa0000 */
[----:B------:R-:W-:Y:S01]  /*6fe0*/  NOP ;  /* 0x0000000000007918 */ /* 0x000fe20000000000 */
[--C-:B------:R-:W-:Y:S01]  /*6ff0*/  HADD2.F32 R53, -RZ, R55.reuse.H0_H0 ;  /* 0x20000037ff357230 */ /* 0x100fe20000004100 */
[----:B------:R-:W-:Y:S01]  /*7000*/  R2UR UR5, R113 ;  /* 0x00000000710572ca */ /* 0x000fe200000e0000 */
[----:B------:R-:W-:Y:S01]  /*7010*/  HADD2.F32 R56, -RZ, R55.H1_H1 ;  /* 0x30000037ff387230 */ /* 0x000fe20000004100 */
[----:B------:R-:W-:Y:S01]  /*7020*/  F2FP.F16.E4M3.UNPACK_B R63, R83 ;  /* 0x00000053ff3f723e */ /* 0x000fe200020006ff */
[--C-:B------:R-:W-:Y:S01]  /*7030*/  HADD2.F32 R57, -RZ, R59.reuse.H0_H0 ;  /* 0x2000003bff397230 */ /* 0x100fe20000004100 */
[----:B----4-:R-:W-:Y:S01]  /*7040*/  F2FP.F16.E4M3.UNPACK_B R67, R84 ;  /* 0x00000054ff43723e */ /* 0x010fe200020006ff */
[----:B------:R-:W-:Y:S01]  /*7050*/  HADD2.F32 R60, -RZ, R59.H1_H1 ;  /* 0x3000003bff3c7230 */ /* 0x000fe20000004100 */
[----:B------:R-:W-:Y:S01]  /*7060*/  F2FP.F16.E4M3.UNPACK_B R71, R85 ;  /* 0x00000055ff47723e */ /* 0x000fe200020006ff */
[--C-:B------:R-:W-:Y:S01]  /*7070*/  HADD2.F32 R61, -RZ, R63.reuse.H0_H0 ;  /* 0x2000003fff3d7230 */ /* 0x100fe20000004100 */
[----:B------:R-:W-:Y:S01]  /*7080*/  F2FP.F16.E4M3.UNPACK_B R75, R86 ;  /* 0x00000056ff4b723e */ /* 0x000fe200020006ff */
[----:B------:R-:W-:Y:S01]  /*7090*/  HADD2.F32 R64, -RZ, R63.H1_H1 ;  /* 0x3000003fff407230 */ /* 0x000fe20000004100 */
[----:B------:R-:W-:Y:S01]  /*70a0*/  F2FP.F16.E4M3.UNPACK_B R77, R87 ;  /* 0x00000057ff4d723e */ /* 0x000fe200020006ff */
[--C-:B------:R-:W-:Y:S01]  /*70b0*/  HADD2.F32 R65, -RZ, R67.reuse.H0_H0 ;  /* 0x20000043ff417230 */ /* 0x100fe20000004100 */
[----:B------:R-:W-:Y:S01]  /*70c0*/  F2FP.F16.E4M3.UNPACK_B R83, R83.H1 ;  /* 0x00000053ff53723e */ /* 0x000fe200030006ff */
[----:B------:R-:W-:Y:S01]  /*70d0*/  UIADD3 UR5, UPT, UPT, UR5, 0x180, URZ ;  /* 0x0000018005057890 */ /* 0x000fe2000fffe0ff */
[----:B------:R-:W-:Y:S01]  /*70e0*/  HADD2.F32 R67, -RZ, R67.H1_H1 ;  /* 0x30000043ff437230 */ /* 0x000fe20000004100 */
[----:B------:R-:W-:Y:S01]  /*70f0*/  F2FP.F16.E4M3.UNPACK_B R84, R84.H1 ;  /* 0x00000054ff54723e */ /* 0x000fe200030006ff */
[--C-:B------:R-:W-:Y:S01]  /*7100*/  HADD2.F32 R69, -RZ, R71.reuse.H0_H0 ;  /* 0x20000047ff457230 */ /* 0x100fe20000004100 */
[----:B------:R-:W-:Y:S01]  /*7110*/  UPRMT UR5, UR37, 0x654, UR5 ;  /* 0x0000065425057896 */ /* 0x000fe20008000005 */
[----:B------:R-:W-:Y:S01]  /*7120*/  HADD2.F32 R72, -RZ, R71.H1_H1 ;  /* 0x30000047ff487230 */ /* 0x000fe20000004100 */
[----:B------:R-:W-:Y:S01]  /*7130*/  F2FP.F16.E4M3.UNPACK_B R85, R85.H1 ;  /* 0x00000055ff55723e */ /* 0x000fe200030006ff */
[--C-:B------:R-:W-:Y:S02]  /*7140*/  HADD2.F32 R73, -RZ, R75.reuse.H0_H0 ;  /* 0x2000004bff497230 */ /* 0x100fe40000004100 */
[C---:B--2---:R-:W-:Y:S01]  /*7150*/  FMUL R4, R47.reuse, R4 ;  /* 0x000000042f047220 */ /* 0x044fe20000400000 */
[C---:B------:R-:W-:Y:S01]  /*7160*/  FMUL R5, R47.reuse, R5 ;  /* 0x000000052f057220 */ /* 0x040fe20000400000 */
[C---:B------:R-:W-:Y:S01]  /*7170*/  FMUL R8, R47.reuse, R8 ;  /* 0x000000082f087220 */ /* 0x040fe20000400000 */
[----:B------:R-:W-:Y:S01]  /*7180*/  FMUL R9, R47, R9 ;  /* 0x000000092f097220 */ /* 0x000fe20000400000 */
[C---:B------:R-:W-:Y:S01]  /*7190*/  FFMA R4, R49.reuse, R50, R4 ;  /* 0x0000003231047223 */ /* 0x040fe20000000004 */
[----:B------:R-:W-:Y:S01]  /*71a0*/  SYNCS.ARRIVE.TRANS64.RED.A1T0 RZ, [UR5], RZ ;  /* 0x000000ffffff79a7 */ /* 0x000fe20008100405 */
        /* <DEDUP_REMOVED lines=18> */
[--C-:B------:R-:W-:Y:S02]  /*72d0*/  HADD2.F32 R55, -RZ, R81.reuse.H0_H0 ;  /* 0x20000051ff377230 */ /* 0x100fe40000004100 */
[----:B------:R-:W-:Y:S01]  /*72e0*/  FMUL R10, R47, R10 ;  /* 0x0000000a2f0a7220 */ /* 0x000fe20000400000 */
[C---:B------:R-:W-:Y:S01]  /*72f0*/  FFMA R6, R49.reuse, R51, R6 ;  /* 0x0000003331067223 */ /* 0x040fe20000000006 */
[----:B------:R-:W-:Y:S02]  /*7300*/  HADD2.F32 R58, -RZ, R81.H1_H1 ;  /* 0x30000051ff3a7230 */ /* 0x000fe40000004100 */
[C---:B------:R-:W-:Y:S01]  /*7310*/  FFMA R7, R49.reuse, R54, R7 ;  /* 0x0000003631077223 */ /* 0x040fe20000000007 */
[C---:B------:R-:W-:Y:S01]  /*7320*/  FFMA R8, R49.reuse, R53, R8 ;  /* 0x0000003531087223 */ /* 0x040fe20000000008 */
[C---:B------:R-:W-:Y:S01]  /*7330*/  FFMA R9, R49.reuse, R56, R9 ;  /* 0x0000003831097223 */ /* 0x040fe20000000009 */
[----:B------:R-:W-:Y:S01]  /*7340*/  FFMA R10, R49, R55, R10 ;  /* 0x00000037310a7223 */ /* 0x000fe2000000000a */
[----:B------:R-:W-:Y:S01]  /*7350*/  HADD2.F32 R51, -RZ, R77.H0_H0 ;  /* 0x2000004dff337230 */ /* 0x000fe20000004100 */
[----:B-1----:R-:W-:Y:S01]  /*7360*/  F2FP.SATFINITE.E4M3.F32.PACK_AB_MERGE_C R116, R7, R6, RZ ;  /* 0x000000060774723e */ /* 0x002fe200048070ff */
[C---:B------:R-:W-:Y:S01]  /*7370*/  FMUL R11, R47.reuse, R11 ;  /* 0x0000000b2f0b7220 */ /* 0x040fe20000400000 */
[--C-:B------:R-:W-:Y:S02]  /*7380*/  HADD2.F32 R59, -RZ, R82.reuse.H0_H0 ;  /* 0x20000052ff3b7230 */ /* 0x100fe40000004100 */
[----:B------:R-:W-:Y:S01]  /*7390*/  FMUL R14, R47, R14 ;  /* 0x0000000e2f0e7220 */ /* 0x000fe20000400000 */
[----:B------:R-:W-:Y:S01]  /*73a0*/  HADD2.F32 R62, -RZ, R82.H1_H1 ;  /* 0x30000052ff3e7230 */ /* 0x000fe20000004100 */
[----:B------:R-:W-:Y:S01]  /*73b0*/  F2FP.SATFINITE.E4M3.F32.PACK_AB_MERGE_C R116, R5, R4, R116 ;  /* 0x000000040574723e */ /* 0x000fe20004807074 */
[C---:B------:R-:W-:Y:S01]  /*73c0*/  FFMA R11, R49.reuse, R58, R11 ;  /* 0x0000003a310b7223 */ /* 0x040fe2000000000b */
[C---:B------:R-:W-:Y:S01]  /*73d0*/  FFMA R12, R49.reuse, R57, R12 ;  /* 0x00000039310c7223 */ /* 0x040fe2000000000c */
[C---:B------:R-:W-:Y:S01]  /*73e0*/  FFMA R13, R49.reuse, R60, R13 ;  /* 0x0000003c310d7223 */ /* 0x040fe2000000000d */
[----:B------:R-:W-:Y:S01]  /*73f0*/  F2FP.F16.E4M3.UNPACK_B R86, R86.H1 ;  /* 0x00000056ff56723e */ /* 0x000fe200030006ff */
[----:B------:R-:W-:Y:S01]  /*7400*/  FFMA R14, R49, R59, R14 ;  /* 0x0000003b310e7223 */ /* 0x000fe2000000000e */
[----:B------:R-:W-:Y:S01]  /*7410*/  F2FP.SATFINITE.E4M3.F32.PACK_AB_MERGE_C R117, R11, R10, RZ ;  /* 0x0000000a0b75723e */ /* 0x000fe200048070ff */
[C---:B------:R-:W-:Y:S01]  /*7420*/  FMUL R15, R47.reuse, R15 ;  /* 0x0000000f2f0f7220 */ /* 0x040fe20000400000 */
[--C-:B------:R-:W-:Y:S02]  /*7430*/  HADD2.F32 R63, -RZ, R83.reuse.H0_H0 ;  /* 0x20000053ff3f7230 */ /* 0x100fe40000004100 */
[----:B------:R-:W-:Y:S01]  /*7440*/  FMUL R18, R47, R18 ;  /* 0x000000122f127220 */ /* 0x000fe20000400000 */
[----:B------:R-:W-:Y:S01]  /*7450*/  HADD2.F32 R66, -RZ, R83.H1_H1 ;  /* 0x30000053ff427230 */ /* 0x000fe20000004100 */
[----:B------:R-:W-:Y:S01]  /*7460*/  F2FP.SATFINITE.E4M3.F32.PACK_AB_MERGE_C R117, R9, R8, R117 ;  /* 0x000000080975723e */ /* 0x000fe20004807075 */
[C---:B------:R-:W-:Y:S01]  /*7470*/  FFMA R15, R49.reuse, R62, R15 ;  /* 0x0000003e310f7223 */ /* 0x040fe2000000000f */
[C---:B------:R-:W-:Y:S01]  /*7480*/  FFMA R16, R49.reuse, R61, R16 ;  /* 0x0000003d31107223 */ /* 0x040fe20000000010 */
[----:B------:R-:W-:Y:S01]  /*7490*/  FFMA R17, R49, R64, R17 ;  /* 0x0000004031117223 */ /* 0x000fe20000000011 */
[----:B------:R-:W-:Y:S01]  /*74a0*/  FMUL R19, R47, R19 ;  /* 0x000000132f137220 */ /* 0x000fe20000400000 */
        /* <DEDUP_REMOVED lines=15> */
[----:B------:R-:W-:Y:S01]  /*75a0*/  F2FP.F16.E4M3.UNPACK_B R87, R87.H1 ;  /* 0x00000057ff57723e */ /* 0x000fe200030006ff */
        /* <DEDUP_REMOVED lines=32> */
[----:B------:R-:W-:Y:S03]  /*77b0*/  IADD3 R79, PT, PT, R44, 0x1, RZ ;  /* 0x000000012c4f7810 */ /* 0x000fe60007ffe0ff */
        /* <DEDUP_REMOVED lines=9> */
[----:B------:R-:W-:Y:S02]  /*7850*/  UIADD3 UR8, UP0, UPT, UR52, 0x680, URZ ;  /* 0x0000068034087890 */ /* 0x000fe4000ff1e0ff */
[----:B------:R-:W-:Y:S02]  /*7860*/  UIADD3 UR5, UPT, UPT, UR41, 0x40, URZ ;  /* 0x0000004029057890 */ /* 0x000fe4000fffe0ff */
[----:B------:R-:W-:Y:S02]  /*7870*/  UIADD3 UR4, UPT, UPT, UR49, 0x3200, URZ ;  /* 0x0000320031047890 */ /* 0x000fe4000fffe0ff */
[----:B------:R-:W-:Y:S01]  /*7880*/  UIADD3.X UR9, UPT, UPT, URZ, UR53, URZ, UP0, !UPT ;  /* 0x00000035ff097290 */ /* 0x000fe200087fe4ff */
[----:B------:R-:W-:Y:S01]  /*7890*/  UMOV UR6, UR42 ;  /* 0x0000002a00067c82 */ /* 0x000fe20008000000 */
[----:B------:R-:W-:Y:S07]  /*78a0*/  UMOV UR7, UR36 ;  /* 0x0000002400077c82 */ /* 0x000fee0008000000 */
[----:B------:R2:W-:Y:S01]  /*78b0*/  UTMASTG.3D [UR4], [UR8] ;  /* 0x00000004080073b5 */ /* 0x0005e20008010000 */
[----:B------:R0:W-:Y:S01]  /*78c0*/  UTMACMDFLUSH ;  /* 0x00000000000079b7 */ /* 0x0001e20000000000 */
[----:B--2---:R-:W-:Y:S04]  /*78d0*/  DEPBAR.LE SB0, 0x1 ;  /* 0x000080400000791a */ /* 0x004fe80000000000 */
.L_x_117:
[----:B------:R-:W-:Y:S05]  /*78e0*/  BSYNC.RECONVERGENT B0 ;  /* 0x0000000000007941 */ /* 0x000fea0003800200 */
.L_x_116:
[----:B------:R-:W-:Y:S01]  /*78f0*/  BAR.SYNC.DEFER_BLOCKING 0x1, 0x80 ;  /* 0x0042000000007b1d */ /* 0x000fe20000010000 */
[----:B------:R-:W-:Y:S01]  /*7900*/  ISETP.NE.AND P2, PT, R111, RZ, PT ;  /* 0x000000ff6f00720c */ /* 0x000fe20003f45270 */
[----:B------:R-:W-:Y:S01]  /*7910*/  IMAD.IADD R20, R43, 0x1, R94 ;  /* 0x000000012b147824 */ /* 0x000fe200078e025e */
[----:B------:R-:W-:Y:S01]  /*7920*/  ISETP.NE.AND P0, PT, R112, 0x2, PT ;  /* 0x000000027000780c */ /* 0x000fe20003f05270 */
[----:B------:R-:W-:Y:S01]  /*7930*/  IMAD.IADD R21, R45, 0x1, R96 ;  /* 0x000000012d157824 */ /* 0x000fe200078e0260 */
[----:B------:R-:W-:Y:S02]  /*7940*/  ISETP.NE.AND P1, PT, R79, 0x4, PT ;  /* 0x000000044f00780c */ /* 0x000fe40003f25270 */
[----:B------:R-:W-:Y:S02]  /*7950*/  SEL R3, RZ, 0x1, P0 ;  /* 0x00000001ff037807 */ /* 0x000fe40000000000 */
[----:B------:R-:W-:Y:S02]  /*7960*/  SEL R0, RZ, 0x1, P1 ;  /* 0x00000001ff007807 */ /* 0x000fe40000800000 */
[----:B------:R-:W-:Y:S02]  /*7970*/  LOP3.LUT R106, R106, R3, RZ, 0x3c, !PT ;  /* 0x000000036a6a7212 */ /* 0x000fe400078e3cff */
[----:B------:R-:W-:Y:S02]  /*7980*/  LOP3.LUT R107, R107, R0, RZ, 0x3c, !PT ;  /* 0x000000006b6b7212 */ /* 0x000fe400078e3cff */
[----:B------:R-:W-:Y:S02]  /*7990*/  @P2 R2UR UR36, R103 ;  /* 0x00000000672422ca */ /* 0x000fe400000e0000 */
[----:B------:R-:W-:Y:S02]  /*79a0*/  SEL R112, R112, RZ, P0 ;  /* 0x000000ff70707207 */ /* 0x000fe40000000000 */
[----:B------:R-:W-:Y:S01]  /*79b0*/  SEL R44, R79, RZ, P1 ;  /* 0x000000ff4f2c7207 */ /* 0x000fe20000800000 */
[----:B------:R-:W-:Y:S10]  /*79c0*/  @P2 BRA `(.L_x_118) ;  /* 0xffffffd400f82947 */ /* 0x000ff4000383ffff */
[----:B------:R-:W-:Y:S05]  /*79d0*/  EXIT ;  /* 0x000000000000794d */ /* 0x000fea0003800000 */
.L_x_20:
[----:B--2---:R2:W1:Y:S02]  /*79e0*/  SYNCS.PHASECHK.TRANS64.TRYWAIT P0, [R3+URZ+0x1b0], R2 ;  /* 0x0001b002030075a7 */ /* 0x00446400080011ff */
[----:B-1----:R-:W-:Y:S05]  /*79f0*/  @!P0 NANOSLEEP.SYNCS 0x989680 ;  /* 0x009896800000895d */ /* 0x002fea0003900000 */
[----:B------:R-:W1:Y:S02]  /*7a00*/  @!P0 SYNCS.PHASECHK.TRANS64 P0, [R3+URZ+0x1b0], R2 ;  /* 0x0001b002030085a7 */ /* 0x000e6400080010ff */
[----:B-1----:R-:W-:Y:S05]  /*7a10*/  @!P0 BRA `(.L_x_20) ;  /* 0xfffffffc00f08947 */ /* 0x002fea000383ffff */
[----:B------:R-:W-:Y:S05]  /*7a20*/  BRA `(.L_x_119) ;  /* 0xffffff9c00547947 */ /* 0x000fea000383ffff */
.L_x_23:
[----:B-1----:R-:W-:-:S07]  /*7a30*/  MOV R2, UR33 ;  /* 0x0000002100027c02 */ /* 0x002fce0008000f00 */
.L_x_120:
[----:B-1----:R1:W2:Y:S02]  /*7a40*/  SYNCS.PHASECHK.TRANS64.TRYWAIT P0, [R2+URZ+0x88], R5 ;  /* 0x00008805020075a7 */ /* 0x0022a400080011ff */
[----:B--2---:R-:W-:Y:S05]  /*7a50*/  @!P0 NANOSLEEP.SYNCS 0x989680 ;  /* 0x009896800000895d */ /* 0x004fea0003900000 */
[----:B------:R-:W2:Y:S02]  /*7a60*/  @!P0 SYNCS.PHASECHK.TRANS64 P0, [R2+URZ+0x88], R5 ;  /* 0x00008805020085a7 */ /* 0x000ea400080010ff */
[----:B--2---:R-:W-:Y:S05]  /*7a70*/  @!P0 BRA `(.L_x_120) ;  /* 0xfffffffc00f08947 */ /* 0x004fea000383ffff */
[----:B------:R-:W-:Y:S05]  /*7a80*/  BRA `(.L_x_22) ;  /* 0xffffff9c00a47947 */ /* 0x000fea000383ffff */
.L_x_29:
[----:B-1----:R-:W-:-:S07]  /*7a90*/  MOV R2, UR17 ;  /* 0x0000001100027c02 */ /* 0x002fce0008000f00 */
.L_x_121:
[----:B-1----:R1:W2:Y:S02]  /*7aa0*/  SYNCS.PHASECHK.TRANS64.TRYWAIT P0, [R2+URZ+0x88], R5 ;  /* 0x00008805020075a7 */ /* 0x0022a400080011ff */
[----:B--2---:R-:W-:Y:S05]  /*7ab0*/  @!P0 NANOSLEEP.SYNCS 0x989680 ;  /* 0x009896800000895d */ /* 0x004fea0003900000 */
[----:B------:R-:W2:Y:S02]  /*7ac0*/  @!P0 SYNCS.PHASECHK.TRANS64 P0, [R2+URZ+0x88], R5 ;  /* 0x00008805020085a7 */ /* 0x000ea400080010ff */
[----:B--2---:R-:W-:Y:S05]  /*7ad0*/  @!P0 BRA `(.L_x_121) ;  /* 0xfffffffc00f08947 */ /* 0x004fea000383ffff */
[----:B------:R-:W-:Y:S05]  /*7ae0*/  BRA `(.L_x_28) ;  /* 0xffffffa0004c7947 */ /* 0x000fea000383ffff */
.L_x_33:
[----:B-1----:R1:W2:Y:S02]  /*7af0*/  SYNCS.PHASECHK.TRANS64.TRYWAIT P0, [R2+URZ+0x140], R3 ;  /* 0x00014003020075a7 */ /* 0x0022a400080011ff */
[----:B--2---:R-:W-:Y:S05]  /*7b00*/  @!P0 NANOSLEEP.SYNCS 0x989680 ;  /* 0x009896800000895d */ /* 0x004fea0003900000 */
[----:B------:R-:W2:Y:S02]  /*7b10*/  @!P0 SYNCS.PHASECHK.TRANS64 P0, [R2+URZ+0x140], R3 ;  /* 0x00014003020085a7 */ /* 0x000ea400080010ff */
[----:B--2---:R-:W-:Y:S05]  /*7b20*/  @!P0 BRA `(.L_x_33) ;  /* 0xfffffffc00f08947 */ /* 0x004fea000383ffff */
[----:B------:R-:W-:Y:S05]  /*7b30*/  BRA `(.L_x_122) ;  /* 0xffffffa000dc7947 */ /* 0x000fea000383ffff */
.L_x_37:
[----:B----4-:R-:W-:-:S07]  /*7b40*/  MOV R0, UR5 ;  /* 0x0000000500007c02 */ /* 0x010fce0008000f00 */
.L_x_123:
[----:B-1----:R1:W2:Y:S02]  /*7b50*/  SYNCS.PHASECHK.TRANS64.TRYWAIT P0, [R0+URZ], R3 ;  /* 0x00000003000075a7 */ /* 0x0022a400080011ff */
[----:B--2---:R-:W-:Y:S05]  /*7b60*/  @!P0 NANOSLEEP.SYNCS 0x989680 ;  /* 0x009896800000895d */ /* 0x004fea0003900000 */
[----:B------:R-:W2:Y:S02]  /*7b70*/  @!P0 SYNCS.PHASECHK.TRANS64 P0, [R0+URZ], R3 ;  /* 0x00000003000085a7 */ /* 0x000ea400080010ff */
[----:B--2---:R-:W-:Y:S05]  /*7b80*/  @!P0 BRA `(.L_x_123) ;  /* 0xfffffffc00f08947 */ /* 0x004fea000383ffff */
[----:B------:R-:W-:Y:S05]  /*7b90*/  BRA `(.L_x_124) ;  /* 0xffffffa8004c7947 */ /* 0x000fea000383ffff */
.L_x_38:
[----:B----4-:R-:W-:-:S07]  /*7ba0*/  MOV R0, UR5 ;  /* 0x0000000500007c02 */ /* 0x010fce0008000f00 */
.L_x_125:
[----:B-1----:R1:W2:Y:S02]  /*7bb0*/  SYNCS.PHASECHK.TRANS64.TRYWAIT P0, [R0+URZ], R3 ;  /* 0x00000003000075a7 */ /* 0x0022a400080011ff */
[----:B--2---:R-:W-:Y:S05]  /*7bc0*/  @!P0 NANOSLEEP.SYNCS 0x989680 ;  /* 0x009896800000895d */ /* 0x004fea0003900000 */
[----:B------:R-:W2:Y:S02]  /*7bd0*/  @!P0 SYNCS.PHASECHK.TRANS64 P0, [R0+URZ], R3 ;  /* 0x00000003000085a7 */ /* 0x000ea400080010ff */
[----:B--2---:R-:W-:Y:S05]  /*7be0*/  @!P0 BRA `(.L_x_125) ;  /* 0xfffffffc00f08947 */ /* 0x004fea000383ffff */
[----:B------:R-:W-:Y:S05]  /*7bf0*/  BRA `(.L_x_126) ;  /* 0xffffffa800587947 */ /* 0x000fea000383ffff */
.L_x_39:
[----:B----4-:R-:W-:-:S07]  /*7c00*/  MOV R0, UR5 ;  /* 0x0000000500007c02 */ /* 0x010fce0008000f00 */
.L_x_127:
[----:B-1----:R1:W2:Y:S02]  /*7c10*/  SYNCS.PHASECHK.TRANS64.TRYWAIT P0, [R0+URZ], R3 ;  /* 0x00000003000075a7 */ /* 0x0022a400080011ff */
[----:B--2---:R-:W-:Y:S05]  /*7c20*/  @!P0 NANOSLEEP.SYNCS 0x989680 ;  /* 0x009896800000895d */ /* 0x004fea0003900000 */
[----:B------:R-:W2:Y:S02]  /*7c30*/  @!P0 SYNCS.PHASECHK.TRANS64 P0, [R0+URZ], R3 ;  /* 0x00000003000085a7 */ /* 0x000ea400080010ff */
[----:B--2---:R-:W-:Y:S05]  /*7c40*/  @!P0 BRA `(.L_x_127) ;  /* 0xfffffffc00f08947 */ /* 0x004fea000383ffff */
[----:B------:R-:W-:Y:S05]  /*7c50*/  BRA `(.L_x_128) ;  /* 0xffffffa800647947 */ /* 0x000fea000383ffff */
.L_x_40:
[----:B----4-:R-:W-:-:S07]  /*7c60*/  MOV R0, UR5 ;  /* 0x0000000500007c02 */ /* 0x010fce0008000f00 */
.L_x_129:
[----:B-1----:R1:W2:Y:S02]  /*7c70*/  SYNCS.PHASECHK.TRANS64.TRYWAIT P0, [R0+URZ], R3 ;  /* 0x00000003000075a7 */ /* 0x0022a400080011ff */
[----:B--2---:R-:W-:Y:S05]  /*7c80*/  @!P0 NANOSLEEP.SYNCS 0x989680 ;  /* 0x009896800000895d */ /* 0x004fea0003900000 */
[----:B------:R-:W2:Y:S02]  /*7c90*/  @!P0 SYNCS.PHASECHK.TRANS64 P0, [R0+URZ], R3 ;  /* 0x00000003000085a7 */ /* 0x000ea400080010ff */
[----:B--2---:R-:W-:Y:S05]  /*7ca0*/  @!P0 BRA `(.L_x_129) ;  /* 0xfffffffc00f08947 */ /* 0x004fea000383ffff */
[----:B------:R-:W-:Y:S05]  /*7cb0*/  BRA `(.L_x_130) ;  /* 0xffffffa800707947 */ /* 0x000fea000383ffff */
.L_x_41:
[----:B----4-:R-:W-:-:S07]  /*7cc0*/  MOV R0, UR5 ;  /* 0x0000000500007c02 */ /* 0x010fce0008000f00 */
.L_x_131:
[----:B-1----:R1:W2:Y:S02]  /*7cd0*/  SYNCS.PHASECHK.TRANS64.TRYWAIT P0, [R0+URZ], R3 ;  /* 0x00000003000075a7 */ /* 0x0022a400080011ff */
[----:B--2---:R-:W-:Y:S05]  /*7ce0*/  @!P0 NANOSLEEP.SYNCS 0x989680 ;  /* 0x009896800000895d */ /* 0x004fea0003900000 */
[----:B------:R-:W2:Y:S02]  /*7cf0*/  @!P0 SYNCS.PHASECHK.TRANS64 P0, [R0+URZ], R3 ;  /* 0x00000003000085a7 */ /* 0x000ea400080010ff */
[----:B--2---:R-:W-:Y:S05]  /*7d00*/  @!P0 BRA `(.L_x_131) ;  /* 0xfffffffc00f08947 */ /* 0x004fea000383ffff */
[----:B------:R-:W-:Y:S05]  /*7d10*/  BRA `(.L_x_132) ;  /* 0xffffffa8007c7947 */ /* 0x000fea000383ffff */
.L_x_42:
[----:B----4-:R-:W-:-:S07]  /*7d20*/  MOV R0, UR5 ;  /* 0x0000000500007c02 */ /* 0x010fce0008000f00 */
.L_x_133:
[----:B-1----:R1:W2:Y:S02]  /*7d30*/  SYNCS.PHASECHK.TRANS64.TRYWAIT P0, [R0+URZ], R3 ;  /* 0x00000003000075a7 */ /* 0x0022a400080011ff */
[----:B--2---:R-:W-:Y:S05]  /*7d40*/  @!P0 NANOSLEEP.SYNCS 0x989680 ;  /* 0x009896800000895d */ /* 0x004fea0003900000 */
[----:B------:R-:W2:Y:S02]  /*7d50*/  @!P0 SYNCS.PHASECHK.TRANS64 P0, [R0+URZ], R3 ;  /* 0x00000003000085a7 */ /* 0x000ea400080010ff */
[----:B--2---:R-:W-:Y:S05]  /*7d60*/  @!P0 BRA `(.L_x_133) ;  /* 0xfffffffc00f08947 */ /* 0x004fea000383ffff */
[----:B------:R-:W-:Y:S05]  /*7d70*/  BRA `(.L_x_134) ;  /* 0xffffffa800887947 */ /* 0x000fea000383ffff */
.L_x_43:
[----:B----4-:R-:W-:-:S07]  /*7d80*/  MOV R0, UR5 ;  /* 0x0000000500007c02 */ /* 0x010fce0008000f00 */
.L_x_135:
[----:B-1----:R1:W2:Y:S02]  /*7d90*/  SYNCS.PHASECHK.TRANS64.TRYWAIT P0, [R0+URZ], R3 ;  /* 0x00000003000075a7 */ /* 0x0022a400080011ff */
[----:B--2---:R-:W-:Y:S05]  /*7da0*/  @!P0 NANOSLEEP.SYNCS 0x989680 ;  /* 0x009896800000895d */ /* 0x004fea0003900000 */
[----:B------:R-:W2:Y:S02]  /*7db0*/  @!P0 SYNCS.PHASECHK.TRANS64 P0, [R0+URZ], R3 ;  /* 0x00000003000085a7 */ /* 0x000ea400080010ff */
[----:B--2---:R-:W-:Y:S05]  /*7dc0*/  @!P0 BRA `(.L_x_135) ;  /* 0xfffffffc00f08947 */ /* 0x004fea000383ffff */
[----:B------:R-:W-:Y:S05]  /*7dd0*/  BRA `(.L_x_136) ;  /* 0xffffffa800947947 */ /* 0x000fea000383ffff */
.L_x_44:
[----:B----4-:R-:W-:-:S07]  /*7de0*/  MOV R0, UR5 ;  /* 0x0000000500007c02 */ /* 0x010fce0008000f00 */
.L_x_137:
[----:B-1----:R1:W2:Y:S02]  /*7df0*/  SYNCS.PHASECHK.TRANS64.TRYWAIT P0, [R0+URZ], R3 ;  /* 0x00000003000075a7 */ /* 0x0022a400080011ff */
[----:B--2---:R-:W-:Y:S05]  /*7e00*/  @!P0 NANOSLEEP.SYNCS 0x989680 ;  /* 0x009896800000895d */ /* 0x004fea0003900000 */
[----:B------:R-:W2:Y:S02]  /*7e10*/  @!P0 SYNCS.PHASECHK.TRANS64 P0, [R0+URZ], R3 ;  /* 0x00000003000085a7 */ /* 0x000ea400080010ff */
[----:B--2---:R-:W-:Y:S05]  /*7e20*/  @!P0 BRA `(.L_x_137) ;  /* 0xfffffffc00f08947 */ /* 0x004fea000383ffff */
[----:B------:R-:W-:Y:S05]  /*7e30*/  BRA `(.L_x_138) ;  /* 0xffffffa800a07947 */ /* 0x000fea000383ffff */
.L_x_45:
[----:B----4-:R-:W-:-:S07]  /*7e40*/  MOV R0, UR5 ;  /* 0x0000000500007c02 */ /* 0x010fce0008000f00 */
.L_x_139:
[----:B-1----:R1:W2:Y:S02]  /*7e50*/  SYNCS.PHASECHK.TRANS64.TRYWAIT P0, [R0+URZ], R3 ;  /* 0x00000003000075a7 */ /* 0x0022a400080011ff */
[----:B--2---:R-:W-:Y:S05]  /*7e60*/  @!P0 NANOSLEEP.SYNCS 0x989680 ;  /* 0x009896800000895d */ /* 0x004fea0003900000 */
[----:B------:R-:W2:Y:S02]  /*7e70*/  @!P0 SYNCS.PHASECHK.TRANS64 P0, [R0+URZ], R3 ;  /* 0x00000003000085a7 */ /* 0x000ea400080010ff */
[----:B--2---:R-:W-:Y:S05]  /*7e80*/  @!P0 BRA `(.L_x_139) ;  /* 0xfffffffc00f08947 */ /* 0x004fea000383ffff */
[----:B------:R-:W-:Y:S05]  /*7e90*/  BRA `(.L_x_140) ;  /* 0xffffffa800ac7947 */ /* 0x000fea000383ffff */
.L_x_46:
[----:B----4-:R-:W-:-:S07]  /*7ea0*/  MOV R0, UR5 ;  /* 0x0000000500007c02 */ /* 0x010fce0008000f00 */
.L_x_141:
[----:B-1----:R1:W2:Y:S02]  /*7eb0*/  SYNCS.PHASECHK.TRANS64.TRYWAIT P0, [R0+URZ], R3 ;  /* 0x00000003000075a7 */ /* 0x0022a400080011ff */
[----:B--2---:R-:W-:Y:S05]  /*7ec0*/  @!P0 NANOSLEEP.SYNCS 0x989680 ;  /* 0x009896800000895d */ /* 0x004fea0003900000 */
[----:B------:R-:W2:Y:S02]  /*7ed0*/  @!P0 SYNCS.PHASECHK.TRANS64 P0, [R0+URZ], R3 ;  /* 0x00000003000085a7 */ /* 0x000ea400080010ff */
[----:B--2---:R-:W-:Y:S05]  /*7ee0*/  @!P0 BRA `(.L_x_141) ;  /* 0xfffffffc00f08947 */ /* 0x004fea000383ffff */
[----:B------:R-:W-:Y:S05]  /*7ef0*/  BRA `(.L_x_142) ;  /* 0xffffffa800b87947 */ /* 0x000fea000383ffff */
.L_x_47:
[----:B----4-:R-:W-:-:S07]  /*7f00*/  MOV R0, UR5 ;  /* 0x0000000500007c02 */ /* 0x010fce0008000f00 */
.L_x_143:
[----:B-1----:R1:W2:Y:S02]  /*7f10*/  SYNCS.PHASECHK.TRANS64.TRYWAIT P0, [R0+URZ], R3 ;  /* 0x00000003000075a7 */ /* 0x0022a400080011ff */
[----:B--2---:R-:W-:Y:S05]  /*7f20*/  @!P0 NANOSLEEP.SYNCS 0x989680 ;  /* 0x009896800000895d */ /* 0x004fea0003900000 */
[----:B------:R-:W2:Y:S02]  /*7f30*/  @!P0 SYNCS.PHASECHK.TRANS64 P0, [R0+URZ], R3 ;  /* 0x00000003000085a7 */ /* 0x000ea400080010ff */
[----:B--2---:R-:W-:Y:S05]  /*7f40*/  @!P0 BRA `(.L_x_143) ;  /* 0xfffffffc00f08947 */ /* 0x004fea000383ffff */
[----:B------:R-:W-:Y:S05]  /*7f50*/  BRA `(.L_x_144) ;  /* 0xffffffa800c47947 */ /* 0x000fea000383ffff */
.L_x_48:
[----:B----4-:R-:W-:-:S07]  /*7f60*/  MOV R0, UR5 ;  /* 0x0000000500007c02 */ /* 0x010fce0008000f00 */
.L_x_145:
[----:B-1----:R1:W2:Y:S02]  /*7f70*/  SYNCS.PHASECHK.TRANS64.TRYWAIT P0, [R0+URZ], R3 ;  /* 0x00000003000075a7 */ /* 0x0022a400080011ff */
[----:B--2---:R-:W-:Y:S05]  /*7f80*/  @!P0 NANOSLEEP.SYNCS 0x989680 ;  /* 0x009896800000895d */ /* 0x004fea0003900000 */
[----:B------:R-:W2:Y:S02]  /*7f90*/  @!P0 SYNCS.PHASECHK.TRANS64 P0, [R0+URZ], R3 ;  /* 0x00000003000085a7 */ /* 0x000ea400080010ff */
[----:B--2---:R-:W-:Y:S05]  /*7fa0*/  @!P0 BRA `(.L_x_145) ;  /* 0xfffffffc00f08947 */ /* 0x004fea000383ffff */
[----:B------:R-:W-:Y:S05]  /*7fb0*/  BRA `(.L_x_146) ;  /* 0xffffffa800d07947 */ /* 0x000fea000383ffff */
.L_x_49:
[----:B----4-:R-:W-:-:S07]  /*7fc0*/  MOV R0, UR5 ;  /* 0x0000000500007c02 */ /* 0x010fce0008000f00 */
.L_x_147:
[----:B-1----:R1:W2:Y:S02]  /*7fd0*/  SYNCS.PHASECHK.TRANS64.TRYWAIT P0, [R0+URZ], R3 ;  /* 0x00000003000075a7 */ /* 0x0022a400080011ff */
[----:B--2---:R-:W-:Y:S05]  /*7fe0*/  @!P0 NANOSLEEP.SYNCS 0x989680 ;  /* 0x009896800000895d */ /* 0x004fea0003900000 */
[----:B------:R-:W2:Y:S02]  /*7ff0*/  @!P0 SYNCS.PHASECHK.TRANS64 P0, [R0+URZ], R3 ;  /* 0x00000003000085a7 */ /* 0x000ea400080010ff */
[----:B--2---:R-:W-:Y:S05]  /*8000*/  @!P0 BRA `(.L_x_147) ;  /* 0xfffffffc00f08947 */ /* 0x004fea000383ffff */
[----:B------:R-:W-:Y:S05]  /*8010*/  BRA `(.L_x_148) ;  /* 0xffffffa800dc7947 */ /* 0x000fea000383ffff */
.L_x_50:
[----:B----4-:R-:W-:-:S07]  /*8020*/  MOV R0, UR5 ;  /* 0x0000000500007c02 */ /* 0x010fce0008000f00 */
.L_x_149:
[----:B-1----:R1:W2:Y:S02]  /*8030*/  SYNCS.PHASECHK.TRANS64.TRYWAIT P0, [R0+URZ], R3 ;  /* 0x00000003000075a7 */ /* 0x0022a400080011ff */
[----:B--2---:R-:W-:Y:S05]  /*8040*/  @!P0 NANOSLEEP.SYNCS 0x989680 ;  /* 0x009896800000895d */ /* 0x004fea0003900000 */
[----:B------:R-:W2:Y:S02]  /*8050*/  @!P0 SYNCS.PHASECHK.TRANS64 P0, [R0+URZ], R3 ;  /* 0x00000003000085a7 */ /* 0x000ea400080010ff */
[----:B--2---:R-:W-:Y:S05]  /*8060*/  @!P0 BRA `(.L_x_149) ;  /* 0xfffffffc00f08947 */ /* 0x004fea000383ffff */
[----:B------:R-:W-:Y:S05]  /*8070*/  BRA `(.L_x_150) ;  /* 0xffffffa800e87947 */ /* 0x000fea000383ffff */
.L_x_51:
[----:B----4-:R-:W-:-:S07]  /*8080*/  MOV R0, UR5 ;  /* 0x0000000500007c02 */ /* 0x010fce0008000f00 */
.L_x_151:
[----:B-1----:R1:W2:Y:S02]  /*8090*/  SYNCS.PHASECHK.TRANS64.TRYWAIT P0, [R0+URZ], R3 ;  /* 0x00000003000075a7 */ /* 0x0022a400080011ff */
[----:B--2---:R-:W-:Y:S05]  /*80a0*/  @!P0 NANOSLEEP.SYNCS 0x989680 ;  /* 0x009896800000895d */ /* 0x004fea0003900000 */
[----:B------:R-:W2:Y:S02]  /*80b0*/  @!P0 SYNCS.PHASECHK.TRANS64 P0, [R0+URZ], R3 ;  /* 0x00000003000085a7 */ /* 0x000ea400080010ff */
[----:B--2---:R-:W-:Y:S05]  /*80c0*/  @!P0 BRA `(.L_x_151) ;  /* 0xfffffffc00f08947 */ /* 0x004fea000383ffff */
[----:B------:R-:W-:Y:S05]  /*80d0*/  BRA `(.L_x_152) ;  /* 0xffffffa800f47947 */ /* 0x000fea000383ffff */
.L_x_52:
[----:B----4-:R-:W-:-:S07]  /*80e0*/  MOV R0, UR5 ;  /* 0x0000000500007c02 */ /* 0x010fce0008000f00 */
.L_x_153:
[----:B-1----:R1:W2:Y:S02]  /*80f0*/  SYNCS.PHASECHK.TRANS64.TRYWAIT P0, [R0+URZ], R3 ;  /* 0x00000003000075a7 */ /* 0x0022a400080011ff */
[----:B--2---:R-:W-:Y:S05]  /*8100*/  @!P0 NANOSLEEP.SYNCS 0x989680 ;  /* 0x009896800000895d */ /* 0x004fea0003900000 */
[----:B------:R-:W2:Y:S02]  /*8110*/  @!P0 SYNCS.PHASECHK.TRANS64 P0, [R0+URZ], R3 ;  /* 0x00000003000085a7 */ /* 0x000ea400080010ff */
[----:B--2---:R-:W-:Y:S05]  /*8120*/  @!P0 BRA `(.L_x_153) ;  /* 0xfffffffc00f08947 */ /* 0x004fea000383ffff */
[----:B------:R-:W-:Y:S05]  /*8130*/  BRA `(.L_x_154) ;  /* 0xffffffac00007947 */ /* 0x000fea000383ffff */
.L_x_55:
[----:B-1----:R1:W2:Y:S02]  /*8140*/  SYNCS.PHASECHK.TRANS64.TRYWAIT P0, [R0+URZ+0x1a0], R5 ;  /* 0x0001a005000075a7 */ /* 0x0022a400080011ff */
[----:B--2---:R-:W-:Y:S05]  /*8150*/  @!P0 NANOSLEEP.SYNCS 0x989680 ;  /* 0x009896800000895d */ /* 0x004fea0003900000 */
[----:B------:R-:W2:Y:S02]  /*8160*/  @!P0 SYNCS.PHASECHK.TRANS64 P0, [R0+URZ+0x1a0], R5 ;  /* 0x0001a005000085a7 */ /* 0x000ea400080010ff */
[----:B--2---:R-:W-:Y:S05]  /*8170*/  @!P0 BRA `(.L_x_55) ;  /* 0xfffffffc00f08947 */ /* 0x004fea000383ffff */
[----:B------:R-:W-:Y:S05]  /*8180*/  BRA `(.L_x_155) ;  /* 0xffffffac005c7947 */ /* 0x000fea000383ffff */
.L_x_56:
[----:B------:R-:W-:-:S07]  /*8190*/  MOV R0, UR5 ;  /* 0x0000000500007c02 */ /* 0x000fce0008000f00 */
.L_x_156:
[----:B-1----:R1:W2:Y:S02]  /*81a0*/  SYNCS.PHASECHK.TRANS64.TRYWAIT P0, [R0+URZ+0x150], R5 ;  /* 0x00015005000075a7 */ /* 0x0022a400080011ff */
[----:B--2---:R-:W-:Y:S05]  /*81b0*/  @!P0 NANOSLEEP.SYNCS 0x989680 ;  /* 0x009896800000895d */ /* 0x004fea0003900000 */
[----:B------:R-:W2:Y:S02]  /*81c0*/  @!P0 SYNCS.PHASECHK.TRANS64 P0, [R0+URZ+0x150], R5 ;  /* 0x00015005000085a7 */ /* 0x000ea400080010ff */
[----:B--2---:R-:W-:Y:S05]  /*81d0*/  @!P0 BRA `(.L_x_156) ;  /* 0xfffffffc00f08947 */ /* 0x004fea000383ffff */
[----:B------:R-:W-:Y:S05]  /*81e0*/  BRA `(.L_x_157) ;  /* 0xffffffac006c7947 */ /* 0x000fea000383ffff */
.L_x_57:
[----:B-1----:R1:W2:Y:S02]  /*81f0*/  SYNCS.PHASECHK.TRANS64.TRYWAIT P1, [R0+URZ+0x140], R5 ;  /* 0x00014005000075a7 */ /* 0x0022a400080211ff */
[----:B--2---:R-:W-:Y:S05]  /*8200*/  @!P1 NANOSLEEP.SYNCS 0x989680 ;  /* 0x009896800000995d */ /* 0x004fea0003900000 */
[----:B------:R-:W2:Y:S02]  /*8210*/  @!P1 SYNCS.PHASECHK.TRANS64 P1, [R0+URZ+0x140], R5 ;  /* 0x00014005000095a7 */ /* 0x000ea400080210ff */
[----:B--2---:R-:W-:Y:S05]  /*8220*/  @!P1 BRA `(.L_x_57) ;  /* 0xfffffffc00f09947 */ /* 0x004fea000383ffff */
[----:B------:R-:W-:Y:S05]  /*8230*/  BRA `(.L_x_158) ;  /* 0xffffffac009c7947 */ /* 0x000fea000383ffff */
.L_x_60:
[----:B------:R-:W-:-:S07]  /*8240*/  MOV R0, UR5 ;  /* 0x0000000500007c02 */ /* 0x000fce0008000f00 */
.L_x_159:
[----:B-1----:R1:W2:Y:S02]  /*8250*/  SYNCS.PHASECHK.TRANS64.TRYWAIT P0, [R0+URZ+0x150], R3 ;  /* 0x00015003000075a7 */ /* 0x0022a400080011ff */
[----:B--2---:R-:W-:Y:S05]  /*8260*/  @!P0 NANOSLEEP.SYNCS 0x989680 ;  /* 0x009896800000895d */ /* 0x004fea0003900000 */
[----:B------:R-:W2:Y:S02]  /*8270*/  @!P0 SYNCS.PHASECHK.TRANS64 P0, [R0+URZ+0x150], R3 ;  /* 0x00015003000085a7 */ /* 0x000ea400080010ff */
[----:B--2---:R-:W-:Y:S05]  /*8280*/  @!P0 BRA `(.L_x_159) ;  /* 0xfffffffc00f08947 */ /* 0x004fea000383ffff */
[----:B------:R-:W-:Y:S05]  /*8290*/  BRA `(.L_x_59) ;  /* 0xffffffac00f07947 */ /* 0x000fea000383ffff */
.L_x_67:
[----:B-1----:R1:W2:Y:S02]  /*82a0*/  SYNCS.PHASECHK.TRANS64.TRYWAIT P1, [R0+URZ+0x140], R5 ;  /* 0x00014005000075a7 */ /* 0x0022a400080211ff */
[----:B--2---:R-:W-:Y:S05]  /*82b0*/  @!P1 NANOSLEEP.SYNCS 0x989680 ;  /* 0x009896800000995d */ /* 0x004fea0003900000 */
[----:B------:R-:W2:Y:S02]  /*82c0*/  @!P1 SYNCS.PHASECHK.TRANS64 P1, [R0+URZ+0x140], R5 ;  /* 0x00014005000095a7 */ /* 0x000ea400080210ff */
[----:B--2---:R-:W-:Y:S05]  /*82d0*/  @!P1 BRA `(.L_x_67) ;  /* 0xfffffffc00f09947 */ /* 0x004fea000383ffff */
[----:B------:R-:W-:Y:S05]  /*82e0*/  BRA `(.L_x_160) ;  /* 0xffffffb400507947 */ /* 0x000fea000383ffff */
.L_x_68:
[----:B------:R-:W-:-:S07]  /*82f0*/  MOV R3, UR8 ;  /* 0x0000000800037c02 */ /* 0x000fce0008000f00 */
.L_x_161:
[----:B-1----:R1:W2:Y:S02]  /*8300*/  SYNCS.PHASECHK.TRANS64.TRYWAIT P0, [R3+URZ+0x180], R0 ;  /* 0x00018000030075a7 */ /* 0x0022a400080011ff */
[----:B--2---:R-:W-:Y:S05]  /*8310*/  @!P0 NANOSLEEP.SYNCS 0x989680 ;  /* 0x009896800000895d */ /* 0x004fea0003900000 */
[----:B------:R-:W2:Y:S02]  /*8320*/  @!P0 SYNCS.PHASECHK.TRANS64 P0, [R3+URZ+0x180], R0 ;  /* 0x00018000030085a7 */ /* 0x000ea400080010ff */
[----:B--2---:R-:W-:Y:S05]  /*8330*/  @!P0 BRA `(.L_x_161) ;  /* 0xfffffffc00f08947 */ /* 0x004fea000383ffff */
[----:B------:R-:W-:Y:S05]  /*8340*/  BRA `(.L_x_162) ;  /* 0xffffffb400a07947 */ /* 0x000fea000383ffff */
.L_x_71:
[----:B------:R-:W-:Y:S07]  /*8350*/  MOV R0, UR7 ;  /* 0x0000000700007c02 */ /* 0x000fee0008000f00 */
.L_x_163:
[----:B-1----:R1:W2:Y:S02]  /*8360*/  SYNCS.PHASECHK.TRANS64.TRYWAIT P0, [R0+URZ], R3 ;  /* 0x00000003000075a7 */ /* 0x0022a400080011ff */
[----:B--2---:R-:W-:Y:S05]  /*8370*/  @!P0 NANOSLEEP.SYNCS 0x989680 ;  /* 0x009896800000895d */ /* 0x004fea0003900000 */
[----:B------:R-:W2:Y:S02]  /*8380*/  @!P0 SYNCS.PHASECHK.TRANS64 P0, [R0+URZ], R3 ;  /* 0x00000003000085a7 */ /* 0x000ea400080010ff */
[----:B--2---:R-:W-:Y:S05]  /*8390*/  @!P0 BRA `(.L_x_163) ;  /* 0xfffffffc00f08947 */ /* 0x004fea000383ffff */
[----:B------:R-:W-:Y:S05]  /*83a0*/  BRA `(.L_x_70) ;  /* 0xffffffb400bc7947 */ /* 0x000fea000383ffff */
.L_x_74:
[----:B------:R-:W-:-:S07]  /*83b0*/  MOV R0, UR5 ;  /* 0x0000000500007c02 */ /* 0x000fce0008000f00 */
.L_x_164:
[----:B--2---:R2:W3:Y:S02]  /*83c0*/  SYNCS.PHASECHK.TRANS64.TRYWAIT P0, [R0+URZ], R3 ;  /* 0x00000003000075a7 */ /* 0x0044e400080011ff */
[----:B---3--:R-:W-:Y:S05]  /*83d0*/  @!P0 NANOSLEEP.SYNCS 0x989680 ;  /* 0x009896800000895d */ /* 0x008fea0003900000 */
[----:B------:R-:W3:Y:S02]  /*83e0*/  @!P0 SYNCS.PHASECHK.TRANS64 P0, [R0+URZ], R3 ;  /* 0x00000003000085a7 */ /* 0x000ee400080010ff */
[----:B---3--:R-:W-:Y:S05]  /*83f0*/  @!P0 BRA `(.L_x_164) ;  /* 0xfffffffc00f08947 */ /* 0x008fea000383ffff */
[----:B------:R-:W-:Y:S05]  /*8400*/  BRA `(.L_x_165) ;  /* 0xffffffb800707947 */ /* 0x000fea000383ffff */
.L_x_75:
[----:B------:R-:W-:-:S07]  /*8410*/  MOV R0, UR5 ;  /* 0x0000000500007c02 */ /* 0x000fce0008000f00 */
.L_x_166:
[----:B-1----:R1:W2:Y:S02]  /*8420*/  SYNCS.PHASECHK.TRANS64.TRYWAIT P0, [R0+URZ], R3 ;  /* 0x00000003000075a7 */ /* 0x0022a400080011ff */
[----:B--2---:R-:W-:Y:S05]  /*8430*/  @!P0 NANOSLEEP.SYNCS 0x989680 ;  /* 0x009896800000895d */ /* 0x004fea0003900000 */
[----:B------:R-:W2:Y:S02]  /*8440*/  @!P0 SYNCS.PHASECHK.TRANS64 P0, [R0+URZ], R3 ;  /* 0x00000003000085a7 */ /* 0x000ea400080010ff */
[----:B--2---:R-:W-:Y:S05]  /*8450*/  @!P0 BRA `(.L_x_166) ;  /* 0xfffffffc00f08947 */ /* 0x004fea000383ffff */
[----:B------:R-:W-:Y:S05]  /*8460*/  BRA `(.L_x_167) ;  /* 0xffffffb8007c7947 */ /* 0x000fea000383ffff */
.L_x_76:
[----:B------:R-:W-:-:S07]  /*8470*/  MOV R0, UR5 ;  /* 0x0000000500007c02 */ /* 0x000fce0008000f00 */
.L_x_168:
[----:B-1----:R1:W2:Y:S02]  /*8480*/  SYNCS.PHASECHK.TRANS64.TRYWAIT P0, [R0+URZ], R3 ;  /* 0x00000003000075a7 */ /* 0x0022a400080011ff */
[----:B--2---:R-:W-:Y:S05]  /*8490*/  @!P0 NANOSLEEP.SYNCS 0x989680 ;  /* 0x009896800000895d */ /* 0x004fea0003900000 */
[----:B------:R-:W2:Y:S02]  /*84a0*/  @!P0 SYNCS.PHASECHK.TRANS64 P0, [R0+URZ], R3 ;  /* 0x00000003000085a7 */ /* 0x000ea400080010ff */
[----:B--2---:R-:W-:Y:S05]  /*84b0*/  @!P0 BRA `(.L_x_168) ;  /* 0xfffffffc00f08947 */ /* 0x004fea000383ffff */
[----:B------:R-:W-:Y:S05]  /*84c0*/  BRA `(.L_x_169) ;  /* 0xffffffb800887947 */ /* 0x000fea000383ffff */
.L_x_77:
[----:B------:R-:W-:-:S07]  /*84d0*/  MOV R0, UR7 ;  /* 0x0000000700007c02 */ /* 0x000fce0008000f00 */
.L_x_170:
[----:B-1----:R1:W2:Y:S02]  /*84e0*/  SYNCS.PHASECHK.TRANS64.TRYWAIT P0, [R0+URZ], R3 ;  /* 0x00000003000075a7 */ /* 0x0022a400080011ff */
[----:B--2---:R-:W-:Y:S05]  /*84f0*/  @!P0 NANOSLEEP.SYNCS 0x989680 ;  /* 0x009896800000895d */ /* 0x004fea0003900000 */
[----:B------:R-:W2:Y:S02]  /*8500*/  @!P0 SYNCS.PHASECHK.TRANS64 P0, [R0+URZ], R3 ;  /* 0x00000003000085a7 */ /* 0x000ea400080010ff */
[----:B--2---:R-:W-:Y:S05]  /*8510*/  @!P0 BRA `(.L_x_170) ;  /* 0xfffffffc00f08947 */ /* 0x004fea000383ffff */
[----:B------:R-:W-:Y:S05]  /*8520*/  BRA `(.L_x_171) ;  /* 0xffffffb800947947 */ /* 0x000fea000383ffff */
.L_x_82:
[----:B--2---:R2:W3:Y:S02]  /*8530*/  SYNCS.PHASECHK.TRANS64.TRYWAIT P0, [R0+URZ+0x140], R3 ;  /* 0x00014003000075a7 */ /* 0x0044e400080011ff */
[----:B---3--:R-:W-:Y:S05]  /*8540*/  @!P0 NANOSLEEP.SYNCS 0x989680 ;  /* 0x009896800000895d */ /* 0x008fea0003900000 */
[----:B------:R-:W3:Y:S02]  /*8550*/  @!P0 SYNCS.PHASECHK.TRANS64 P0, [R0+URZ+0x140], R3 ;  /* 0x00014003000085a7 */ /* 0x000ee400080010ff */
[----:B---3--:R-:W-:Y:S05]  /*8560*/  @!P0 BRA `(.L_x_82) ;  /* 0xfffffffc00f08947 */ /* 0x008fea000383ffff */
[----:B------:R-:W-:Y:S05]  /*8570*/  BRA `(.L_x_172) ;  /* 0xffffffbc00987947 */ /* 0x000fea000383ffff */
.L_x_85:
[----:B------:R-:W-:Y:S07]  /*8580*/  MOV R0, UR7 ;  /* 0x0000000700007c02 */ /* 0x000fee0008000f00 */
.L_x_173:
[----:B--2---:R2:W3:Y:S02]  /*8590*/  SYNCS.PHASECHK.TRANS64.TRYWAIT P0, [R0+URZ+0x138], R3 ;  /* 0x00013803000075a7 */ /* 0x0044e400080011ff */
[----:B---3--:R-:W-:Y:S05]  /*85a0*/  @!P0 NANOSLEEP.SYNCS 0x989680 ;  /* 0x009896800000895d */ /* 0x008fea0003900000 */
[----:B------:R-:W3:Y:S02]  /*85b0*/  @!P0 SYNCS.PHASECHK.TRANS64 P0, [R0+URZ+0x138], R3 ;  /* 0x00013803000085a7 */ /* 0x000ee400080010ff */
[----:B---3--:R-:W-:Y:S05]  /*85c0*/  @!P0 BRA `(.L_x_173) ;  /* 0xfffffffc00f08947 */ /* 0x008fea000383ffff */
[----:B------:R-:W-:Y:S05]  /*85d0*/  BRA `(.L_x_84) ;  /* 0xffffffc000787947 */ /* 0x000fea000383ffff */
.L_x_88:
[----:B--2---:R-:W-:Y:S07]  /*85e0*/  MOV R3, UR7 ;  /* 0x0000000700037c02 */ /* 0x004fee0008000f00 */
.L_x_174:
[----:B-1----:R1:W2:Y:S02]  /*85f0*/  SYNCS.PHASECHK.TRANS64.TRYWAIT P0, [R3+URZ+0x120], R12 ;  /* 0x0001200c030075a7 */ /* 0x0022a400080011ff */
[----:B--2---:R-:W-:Y:S05]  /*8600*/  @!P0 NANOSLEEP.SYNCS 0x989680 ;  /* 0x009896800000895d */ /* 0x004fea0003900000 */
[----:B------:R-:W2:Y:S02]  /*8610*/  @!P0 SYNCS.PHASECHK.TRANS64 P0, [R3+URZ+0x120], R12 ;  /* 0x0001200c030085a7 */ /* 0x000ea400080010ff */
[----:B--2---:R-:W-:Y:S05]  /*8620*/  @!P0 BRA `(.L_x_174) ;  /* 0xfffffffc00f08947 */ /* 0x004fea000383ffff */
[----:B------:R-:W-:Y:S05]  /*8630*/  BRA `(.L_x_175) ;  /* 0xffffffc000f07947 */ /* 0x000fea000383ffff */
.L_x_89:
[----:B------:R-:W-:Y:S07]  /*8640*/  MOV R3, UR7 ;  /* 0x0000000700037c02 */ /* 0x000fee0008000f00 */
.L_x_176:
[----:B-1----:R1:W2:Y:S02]  /*8650*/  SYNCS.PHASECHK.TRANS64.TRYWAIT P0, [R3+URZ+0x128], R12 ;  /* 0x0001280c030075a7 */ /* 0x0022a400080011ff */
[----:B--2---:R-:W-:Y:S05]  /*8660*/  @!P0 NANOSLEEP.SYNCS 0x989680 ;  /* 0x009896800000895d */ /* 0x004fea0003900000 */
[----:B------:R-:W2:Y:S02]  /*8670*/  @!P0 SYNCS.PHASECHK.TRANS64 P0, [R3+URZ+0x128], R12 ;  /* 0x0001280c030085a7 */ /* 0x000ea400080010ff */
[----:B--2---:R-:W-:Y:S05]  /*8680*/  @!P0 BRA `(.L_x_176) ;  /* 0xfffffffc00f08947 */ /* 0x004fea000383ffff */
[----:B------:R-:W-:Y:S05]  /*8690*/  BRA `(.L_x_177) ;  /* 0xffffffc400707947 */ /* 0x000fea000383ffff */
.L_x_91:
[----:B------:R-:W-:-:S07]  /*86a0*/  MOV R0, UR7 ;  /* 0x0000000700007c02 */ /* 0x000fce0008000f00 */
.L_x_178:
[----:B-1----:R1:W3:Y:S02]  /*86b0*/  SYNCS.PHASECHK.TRANS64.TRYWAIT P0, [R0+URZ+0x120], R3 ;  /* 0x00012003000075a7 */ /* 0x0022e400080011ff */
[----:B---3--:R-:W-:Y:S05]  /*86c0*/  @!P0 NANOSLEEP.SYNCS 0x989680 ;  /* 0x009896800000895d */ /* 0x008fea0003900000 */
[----:B------:R-:W3:Y:S02]  /*86d0*/  @!P0 SYNCS.PHASECHK.TRANS64 P0, [R0+URZ+0x120], R3 ;  /* 0x00012003000085a7 */ /* 0x000ee400080010ff */
[----:B---3--:R-:W-:Y:S05]  /*86e0*/  @!P0 BRA `(.L_x_178) ;  /* 0xfffffffc00f08947 */ /* 0x008fea000383ffff */
[----:B------:R-:W-:Y:S05]  /*86f0*/  BRA `(.L_x_179) ;  /* 0xffffffc400e07947 */ /* 0x000fea000383ffff */
.L_x_93:
[----:B--2---:R2:W4:Y:S02]  /*8700*/  SYNCS.PHASECHK.TRANS64.TRYWAIT P0, [R0+URZ+0x140], R3 ;  /* 0x00014003000075a7 */ /* 0x00452400080011ff */
[----:B----4-:R-:W-:Y:S05]  /*8710*/  @!P0 NANOSLEEP.SYNCS 0x989680 ;  /* 0x009896800000895d */ /* 0x010fea0003900000 */
[----:B------:R-:W4:Y:S02]  /*8720*/  @!P0 SYNCS.PHASECHK.TRANS64 P0, [R0+URZ+0x140], R3 ;  /* 0x00014003000085a7 */ /* 0x000f2400080010ff */
[----:B----4-:R-:W-:Y:S05]  /*8730*/  @!P0 BRA `(.L_x_93) ;  /* 0xfffffffc00f08947 */ /* 0x010fea000383ffff */
[----:B------:R-:W-:Y:S05]  /*8740*/  BRA `(.L_x_180) ;  /* 0xffffffc800ac7947 */ /* 0x000fea000383ffff */
.L_x_104:
[----:B-1----:R1:W3:Y:S02]  /*8750*/  SYNCS.PHASECHK.TRANS64.TRYWAIT P1, [R0+URZ+0x110], R3 ;  /* 0x00011003000075a7 */ /* 0x0022e400080211ff */
[----:B---3--:R-:W-:Y:S05]  /*8760*/  @!P1 NANOSLEEP.SYNCS 0x989680 ;  /* 0x009896800000995d */ /* 0x008fea0003900000 */
[----:B------:R-:W3:Y:S02]  /*8770*/  @!P1 SYNCS.PHASECHK.TRANS64 P1, [R0+URZ+0x110], R3 ;  /* 0x00011003000095a7 */ /* 0x000ee400080210ff */
[----:B---3--:R-:W-:Y:S05]  /*8780*/  @!P1 BRA `(.L_x_104) ;  /* 0xfffffffc00f09947 */ /* 0x008fea000383ffff */
[----:B------:R-:W-:Y:S05]  /*8790*/  BRA `(.L_x_103) ;  /* 0xffffffd400c47947 */ /* 0x000fea000383ffff */
.L_x_106:
[----:B-1----:R1:W4:Y:S02]  /*87a0*/  SYNCS.PHASECHK.TRANS64.TRYWAIT P0, [R113+URZ+0x160], R2 ;  /* 0x00016002710075a7 */ /* 0x00232400080011ff */
[----:B----4-:R-:W-:Y:S05]  /*87b0*/  @!P0 NANOSLEEP.SYNCS 0x989680 ;  /* 0x009896800000895d */ /* 0x010fea0003900000 */
[----:B------:R-:W4:Y:S02]  /*87c0*/  @!P0 SYNCS.PHASECHK.TRANS64 P0, [R113+URZ+0x160], R2 ;  /* 0x00016002710085a7 */ /* 0x000f2400080010ff */
[----:B----4-:R-:W-:Y:S05]  /*87d0*/  @!P0 BRA `(.L_x_106) ;  /* 0xfffffffc00f08947 */ /* 0x010fea000383ffff */
[----:B------:R-:W-:Y:S05]  /*87e0*/  BRA `(.L_x_105) ;  /* 0xffffffd800187947 */ /* 0x000fea000383ffff */
.L_x_114:
[----:B--2---:R2:W3:Y:S02]  /*87f0*/  SYNCS.PHASECHK.TRANS64.TRYWAIT P0, [R32+URZ+0x110], R3 ;  /* 0x00011003200075a7 */ /* 0x0044e400080011ff */
[----:B---3--:R-:W-:Y:S05]  /*8800*/  @!P0 NANOSLEEP.SYNCS 0x989680 ;  /* 0x009896800000895d */ /* 0x008fea0003900000 */
[----:B------:R-:W3:Y:S02]  /*8810*/  @!P0 SYNCS.PHASECHK.TRANS64 P0, [R32+URZ+0x110], R3 ;  /* 0x00011003200085a7 */ /* 0x000ee400080010ff */
[----:B---3--:R-:W-:Y:S05]  /*8820*/  @!P0 BRA `(.L_x_114) ;  /* 0xfffffffc00f08947 */ /* 0x008fea000383ffff */
[----:B------:R-:W-:Y:S05]  /*8830*/  BRA `(.L_x_113) ;  /* 0xffffffe400087947 */ /* 0x000fea000383ffff */
        .weak           $__internal_0_$__cuda_sm10x_tcgen05_guardrail_trap_col_being_dealloced_not_returned_by_alloc
        .type           $__internal_0_$__cuda_sm10x_tcgen05_guardrail_trap_col_being_dealloced_not_returned_by_alloc,@function
        .size           $__internal_0_$__cuda_sm10x_tcgen05_guardrail_trap_col_being_dealloced_not_returned_by_alloc,($__internal_1_$__cuda_sm10x_tcgen05_guardrail_trap_phase_invalid_during_alloc - $__internal_0_$__cuda_sm10x_tcgen05_guardrail_trap_col_being_dealloced_not_returned_by_alloc)
$__internal_0_$__cuda_sm10x_tcgen05_guardrail_trap_col_being_dealloced_not_returned_by_alloc:
[----:B------:R-:W-:Y:S05]  /*8840*/  BPT.TRAP 0x1 ;  /* 0x000000040000795c */ /* 0x000fea0000300000 */
[----:B------:R-:W-:-:S04]  /*8850*/  HFMA2 R3, -RZ, RZ, 0, 0 ;  /* 0x00000000ff037431 */ /* 0x000fc800000001ff */
[----:B------:R-:W-:Y:S05]  /*8860*/  RET.REL.NODEC R2 `(_ZN7cutlass13device_kernelINS_4gemm6kernel13GemmUniversalIN4cute5tupleIJiiiiEEENS1_10collective13CollectiveMmaINS1_35MainloopSm100TmaUmmaWarpSpecializedILi17ELi2ELi4ENS5_IJNS4_1CILi1EEESB_SB_EEEEENS5_IJNSA_ILi64EEENSA_ILi128EEESE_EEENS_12float_e4m3_tENS5_IJlSB_lEEESH_SI_NS4_8TiledMMAINS4_8MMA_AtomIJNS4_10MMA_TraitsINS4_19SM100_MMA_F8F6F4_SSEJSH_SH_fSE_SF_NS4_17integral_constantINS4_4UMMA5MajorELSP_0EEESQ_NSN_INSO_7ScaleInELSR_0EEESS_EEEEEENS4_6LayoutISC_NS5_IJNSA_ILi0EEESW_SW_EEEEENS5_IJNS4_10UnderscoreESZ_SZ_EEEEENS4_13SM90_TMA_LOADENS4_14ComposedLayoutINS4_7SwizzleILi2ELi4ELi3EEENS4_18smem_ptr_flag_bitsILi8EEENSV_INS5_IJNSA_ILi8EEESE_EEENS5_IJSE_SB_EEEEEEEvNS4_8identityES12_S1C_vS1D_EENS_8epilogue10collective18CollectiveEpilogueINS1F_23Sm100TmaWarpSpecializedILi2ELi2ELi32ELb0ELb0EEEJSG_NS5_IJNSV_ISE_SB_EES1K_EEESH_SI_SH_SI_NS1F_6fusion15FusionCallbacksIS1J_NS1M_17LinearCombinationISH_fSH_fLNS_15FloatRoundStyleE2EEESG_S1L_JEEENS4_5SM1004TMEM4LOAD26SM100_TMEM_LOAD_16dp32b32xES12_S1C_NS4_39AutoVectorizingCopyWithAssumedAlignmentILi128EEENS4_14SM90_TMA_STOREES1C_S1X_S1X_EEEvvEEEEvNT_6ParamsE) ;  /* 0xffffff7402e47950 */ /* 0x000fea0003c3ffff */
        .weak           $__internal_1_$__cuda_sm10x_tcgen05_guardrail_trap_phase_invalid_during_alloc
        .type           $__internal_1_$__cuda_sm10x_tcgen05_guardrail_trap_phase_invalid_during_alloc,@function
        .size           $__internal_1_$__cuda_sm10x_tcgen05_guardrail_trap_phase_invalid_during_alloc,($__internal_2_$__cuda_sm10x_tcgen05_guardrail_trap_unallocated_columns_being_dealloced - $__internal_1_$__cuda_sm10x_tcgen05_guardrail_trap_phase_invalid_during_alloc)
$__internal_1_$__cuda_sm10x_tcgen05_guardrail_trap_phase_invalid_during_alloc:
[----:B------:R-:W-:Y:S05]  /*8870*/  BPT.TRAP 0x1 ;  /* 0x000000040000795c */ /* 0x000fea0000300000 */
[----:B------:R-:W-:-:S04]  /*8880*/  MOV R3, 0x0 ;  /* 0x0000000000037802 */ /* 0x000fc80000000f00 */
[----:B------:R-:W-:Y:S05]  /*8890*/  RET.REL.NODEC R2 `(_ZN7cutlass13device_kernelINS_4gemm6kernel13GemmUniversalIN4cute5tupleIJiiiiEEENS1_10collective13CollectiveMmaINS1_35MainloopSm100TmaUmmaWarpSpecializedILi17ELi2ELi4ENS5_IJNS4_1CILi1EEESB_SB_EEEEENS5_IJNSA_ILi64EEENSA_ILi128EEESE_EEENS_12float_e4m3_tENS5_IJlSB_lEEESH_SI_NS4_8TiledMMAINS4_8MMA_AtomIJNS4_10MMA_TraitsINS4_19SM100_MMA_F8F6F4_SSEJSH_SH_fSE_SF_NS4_17integral_constantINS4_4UMMA5MajorELSP_0EEESQ_NSN_INSO_7ScaleInELSR_0EEESS_EEEEEENS4_6LayoutISC_NS5_IJNSA_ILi0EEESW_SW_EEEEENS5_IJNS4_10UnderscoreESZ_SZ_EEEEENS4_13SM90_TMA_LOADENS4_14ComposedLayoutINS4_7SwizzleILi2ELi4ELi3EEENS4_18smem_ptr_flag_bitsILi8EEENSV_INS5_IJNSA_ILi8EEESE_EEENS5_IJSE_SB_EEEEEEEvNS4_8identityES12_S1C_vS1D_EENS_8epilogue10collective18CollectiveEpilogueINS1F_23Sm100TmaWarpSpecializedILi2ELi2ELi32ELb0ELb0EEEJSG_NS5_IJNSV_ISE_SB_EES1K_EEESH_SI_SH_SI_NS1F_6fusion15FusionCallbacksIS1J_NS1M_17LinearCombinationISH_fSH_fLNS_15FloatRoundStyleE2EEESG_S1L_JEEENS4_5SM1004TMEM4LOAD26SM100_TMEM_LOAD_16dp32b32xES12_S1C_NS4_39AutoVectorizingCopyWithAssumedAlignmentILi128EEENS4_14SM90_TMA_STOREES1C_S1X_S1X_EEEvvEEEEvNT_6ParamsE) ;  /* 0xffffff7402d87950 */ /* 0x000fea0003c3ffff */
        .weak           $__internal_2_$__cuda_sm10x_tcgen05_guardrail_trap_unallocated_columns_being_dealloced
        .type           $__internal_2_$__cuda_sm10x_tcgen05_guardrail_trap_unallocated_columns_being_dealloced,@function
        .size           $__internal_2_$__cuda_sm10x_tcgen05_guardrail_trap_unallocated_columns_being_dealloced,(.L_x_182 - $__internal_2_$__cuda_sm10x_tcgen05_guardrail_trap_unallocated_columns_being_dealloced)
$__internal_2_$__cuda_sm10x_tcgen05_guardrail_trap_unallocated_columns_being_dealloced:
[----:B------:R-:W-:Y:S05]  /*88a0*/  BPT.TRAP 0x1 ;  /* 0x000000040000795c */ /* 0x000fea0000300000 */
[----:B------:R-:W-:-:S04]  /*88b0*/  HFMA2 R3, -RZ, RZ, 0, 0 ;  /* 0x00000000ff037431 */ /* 0x000fc800000001ff */
[----:B------:R-:W-:Y:S05]  /*88c0*/  RET.REL.NODEC R2 `(_ZN7cutlass13device_kernelINS_4gemm6kernel13GemmUniversalIN4cute5tupleIJiiiiEEENS1_10collective13CollectiveMmaINS1_35MainloopSm100TmaUmmaWarpSpecializedILi17ELi2ELi4ENS5_IJNS4_1CILi1EEESB_SB_EEEEENS5_IJNSA_ILi64EEENSA_ILi128EEESE_EEENS_12float_e4m3_tENS5_IJlSB_lEEESH_SI_NS4_8TiledMMAINS4_8MMA_AtomIJNS4_10MMA_TraitsINS4_19SM100_MMA_F8F6F4_SSEJSH_SH_fSE_SF_NS4_17integral_constantINS4_4UMMA5MajorELSP_0EEESQ_NSN_INSO_7ScaleInELSR_0EEESS_EEEEEENS4_6LayoutISC_NS5_IJNSA_ILi0EEESW_SW_EEEEENS5_IJNS4_10UnderscoreESZ_SZ_EEEEENS4_13SM90_TMA_LOADENS4_14ComposedLayoutINS4_7SwizzleILi2ELi4ELi3EEENS4_18smem_ptr_flag_bitsILi8EEENSV_INS5_IJNSA_ILi8EEESE_EEENS5_IJSE_SB_EEEEEEEvNS4_8identityES12_S1C_vS1D_EENS_8epilogue10collective18CollectiveEpilogueINS1F_23Sm100TmaWarpSpecializedILi2ELi2ELi32ELb0ELb0EEEJSG_NS5_IJNSV_ISE_SB_EES1K_EEESH_SI_SH_SI_NS1F_6fusion15FusionCallbacksIS1J_NS1M_17LinearCombinationISH_fSH_fLNS_15FloatRoundStyleE2EEESG_S1L_JEEENS4_5SM1004TMEM4LOAD26SM100_TMEM_LOAD_16dp32b32xES12_S1C_NS4_39AutoVectorizingCopyWithAssumedAlignmentILi128EEENS4_14SM90_TMA_STOREES1C_S1X_S1X_EEEvvEEEEvNT_6ParamsE) ;  /* 0xffffff7402cc7950 */ /* 0x000fea0003c3ffff */
.L_x_181:
[----:B------:R-:W-:-:S00]  /*88d0*/  BRA `(.L_x_181) ;  /* 0xfffffffc00fc7947 */ /* 0x000fc0000383ffff */
[----:B------:R-:W-:-:S00]  /*88e0*/  NOP ;  /* 0x0000000000007918 */ /* 0x000fc00000000000 */
        /* <DEDUP_REMOVED lines=9> */
.L_x_182:


//--------------------- .nv.global.init           --------------------------
	.section	.nv.global.init,"aw",@progbits
.nv.global.init:
	.type		$str$27,@object
	.size		$str$27,($str$28 - $str$27)
$str$27:
        /*0000*/ 	.byte	0x28, 0x61, 0x64, 0x64, 0x72, 0x65, 0x73, 0x73, 0x20, 0x26, 0x20, 0x6d, 0x61, 0x73, 0x6b, 0x29
        /*0010*/ 	.byte	0x20, 0x3d, 0x3d, 0x20, 0x30, 0x00
	.type		$str$28,@object
	.size		$str$28,($str$26 - $str$28)
$str$28:
        /*0016*/ 	.byte	0x2f, 0x74, 0x6d, 0x70, 0x2f, 0x63, 0x75, 0x74, 0x6c, 0x61, 0x73, 0x73, 0x5f, 0x73, 0x77, 0x65
        /*0026*/ 	.byte	0x65, 0x70, 0x5f, 0x73, 0x72, 0x63, 0x2f, 0x69, 0x6e, 0x63, 0x6c, 0x75, 0x64, 0x65, 0x2f, 0x63
        /*0036*/ 	.byte	0x75, 0x74, 0x65, 0x2f, 0x70, 0x6f, 0x69, 0x6e, 0x74, 0x65, 0x72, 0x5f, 0x66, 0x6c, 0x61, 0x67
        /*0046*/ 	.byte	0x67, 0x65, 0x64, 0x2e, 0x68, 0x70, 0x70, 0x00
	.type		$str$26,@object
	.size		$str$26,($str$25 - $str$26)
$str$26:
        /*004e*/ 	.byte	0x2f, 0x74, 0x6d, 0x70, 0x2f, 0x63, 0x75, 0x74, 0x6c, 0x61, 0x73, 0x73, 0x5f, 0x73, 0x77, 0x65
        /*005e*/ 	.byte	0x65, 0x70, 0x5f, 0x73, 0x72, 0x63, 0x2f, 0x69, 0x6e, 0x63, 0x6c, 0x75, 0x64, 0x65, 0x2f, 0x63
        /*006e*/ 	.byte	0x75, 0x74, 0x65, 0x2f, 0x61, 0x74, 0x6f, 0x6d, 0x2f, 0x63, 0x6f, 0x70, 0x79, 0x5f, 0x74, 0x72
        /*007e*/ 	.byte	0x61, 0x69, 0x74, 0x73, 0x5f, 0x73, 0x6d, 0x31, 0x30, 0x30, 0x2e, 0x68, 0x70, 0x70, 0x00
	.type		$str$25,@object
	.size		$str$25,(__unnamed_1 - $str$25)
$str$25:
        /*008d*/ 	.byte	0x28, 0x28, 0x75, 0x69, 0x6e, 0x74, 0x33, 0x32, 0x5f, 0x74, 0x28, 0x74, 0x68, 0x72, 0x65, 0x61
        /*009d*/ 	.byte	0x64, 0x49, 0x64, 0x78, 0x2e, 0x78, 0x29, 0x20, 0x2f, 0x20, 0x33, 0x32, 0x29, 0x20, 0x25, 0x20
        /*00ad*/ 	.byte	0x34, 0x29, 0x20, 0x3d, 0x3d, 0x20, 0x28, 0x28, 0x28, 0x74, 0x6d, 0x65, 0x6d, 0x5f, 0x61, 0x64
        /*00bd*/ 	.byte	0x64, 0x72, 0x20, 0x3e, 0x3e, 0x20, 0x31, 0x36, 0x29, 0x20, 0x2f, 0x20, 0x33, 0x32, 0x29, 0x20
        /*00cd*/ 	.byte	0x25, 0x20, 0x34, 0x29, 0x00
	.type		__unnamed_1,@object
	.size		__unnamed_1,(__unnamed_2 - __unnamed_1)
__unnamed_1:
        /*00d2*/ 	.byte	0x61, 0x75, 0x74, 0x6f, 0x20, 0x63, 0x75, 0x74, 0x65, 0x3a, 0x3a, 0x61, 0x73, 0x5f, 0x70, 0x6f
        /* <DEDUP_REMOVED lines=24> */
        /*0262*/ 	.byte	0x3c, 0x34, 0x30, 0x39, 0x36, 0x3e, 0x3e, 0x3e, 0x3e, 0x5d, 0x00
	.type		__unnamed_2,@object
	.size		__unnamed_2,(.L_2 - __unnamed_2)
__unnamed_2:
        /* <DEDUP_REMOVED lines=40> */
        /*04ed*/ 	.byte	0x74, 0x65, 0x3a, 0x3a, 0x43, 0x3c, 0x30, 0x3e, 0x3e, 0x3e, 0x3e, 0x5d, 0x00
.L_2:


//--------------------- .nv.shared._ZN7cutlass13device_kernelINS_4gemm6kernel13GemmUniversalIN4cute5tupleIJiiiiEEENS1_10collective13CollectiveMmaINS1_35MainloopSm100TmaUmmaWarpSpecializedILi17ELi2ELi4ENS5_IJNS4_1CILi1EEESB_SB_EEEEENS5_IJNSA_ILi64EEENSA_ILi128EEESE_EEENS_12float_e4m3_tENS5_IJlSB_lEEESH_SI_NS4_8TiledMMAINS4_8MMA_AtomIJNS4_10MMA_TraitsINS4_19SM100_MMA_F8F6F4_SSEJSH_SH_fSE_SF_NS4_17integral_constantINS4_4UMMA5MajorELSP_0EEESQ_NSN_INSO_7ScaleInELSR_0EEESS_EEEEEENS4_6LayoutISC_NS5_IJNSA_ILi0EEESW_SW_EEEEENS5_IJNS4_10UnderscoreESZ_SZ_EEEEENS4_13SM90_TMA_LOADENS4_14ComposedLayoutINS4_7SwizzleILi2ELi4ELi3EEENS4_18smem_ptr_flag_bitsILi8EEENSV_INS5_IJNSA_ILi8EEESE_EEENS5_IJSE_SB_EEEEEEEvNS4_8identityES12_S1C_vS1D_EENS_8epilogue10collective18CollectiveEpilogueINS1F_23Sm100TmaWarpSpecializedILi2ELi2ELi32ELb0ELb0EEEJSG_NS5_IJNSV_ISE_SB_EES1K_EEESH_SI_SH_SI_NS1F_6fusion15FusionCallbacksIS1J_NS1M_17LinearCombinationISH_fSH_fLNS_15FloatRoundStyleE2EEESG_S1L_JEEENS4_5SM1004TMEM4LOAD26SM100_TMEM_LOAD_16dp32b32xES12_S1C_NS4_39AutoVectorizingCopyWithAssumedAlignmentILi128EEENS4_14SM90_TMA_STOREES1C_S1X_S1X_EEEvvEEEEvNT_6ParamsE --------------------------
	.section	.nv.shared._ZN7cutlass13device_kernelINS_4gemm6kernel13GemmUniversalIN4cute5tupleIJiiiiEEENS1_10collective13CollectiveMmaINS1_35MainloopSm100TmaUmmaWarpSpecializedILi17ELi2ELi4ENS5_IJNS4_1CILi1EEESB_SB_EEEEENS5_IJNSA_ILi64EEENSA_ILi128EEESE_EEENS_12float_e4m3_tENS5_IJlSB_lEEESH_SI_NS4_8TiledMMAINS4_8MMA_AtomIJNS4_10MMA_TraitsINS4_19SM100_MMA_F8F6F4_SSEJSH_SH_fSE_SF_NS4_17integral_constantINS4_4UMMA5MajorELSP_0EEESQ_NSN_INSO_7ScaleInELSR_0EEESS_EEEEEENS4_6LayoutISC_NS5_IJNSA_ILi0EEESW_SW_EEEEENS5_IJNS4_10UnderscoreESZ_SZ_EEEEENS4_13SM90_TMA_LOADENS4_14ComposedLayoutINS4_7SwizzleILi2ELi4ELi3EEENS4_18smem_ptr_flag_bitsILi8EEENSV_INS5_IJNSA_ILi8EEESE_EEENS5_IJSE_SB_EEEEEEEvNS4_8identityES12_S1C_vS1D_EENS_8epilogue10collective18CollectiveEpilogueINS1F_23Sm100TmaWarpSpecializedILi2ELi2ELi32ELb0ELb0EEEJSG_NS5_IJNSV_ISE_SB_EES1K_EEESH_SI_SH_SI_NS1F_6fusion15FusionCallbacksIS1J_NS1M_17LinearCombinationISH_fSH_fLNS_15FloatRoundStyleE2EEESG_S1L_JEEENS4_5SM1004TMEM4LOAD26SM100_TMEM_LOAD_16dp32b32xES12_S1C_NS4_39AutoVectorizingCopyWithAssumedAlignmentILi128EEENS4_14SM90_TMA_STOREES1C_S1X_S1X_EEEvvEEEEvNT_6ParamsE,"aw",@nobits
	.sectionflags	@""
	.align	16
	.zero		1024


//--------------------- .nv.shared.reserved.0     --------------------------
	.section	.nv.shared.reserved.0,"aw",@nobits
	.weak		__nv_reservedSMEM_offset_0_alias
	.size		__nv_reservedSMEM_offset_0_alias, 0, 64
	.other		__nv_reservedSMEM_offset_0_alias,@"STO_CUDA_RESERVED_SHARED STV_DEFAULT"
__nv_reservedSMEM_offset_0_alias:
	.zero		0
.nv.shared.reserved.0:
	.zero		64
	.weak		__nv_reservedSMEM_tcgen05_partition
	.type		__nv_reservedSMEM_tcgen05_partition,@object
	.size		__nv_reservedSMEM_tcgen05_partition,(.L_0 - __nv_reservedSMEM_tcgen05_partition)
__nv_reservedSMEM_tcgen05_partition:
	.zero		32
.L_0:


//--------------------- .nv.global                --------------------------
	.section	.nv.global,"aw",@nobits
.nv.global:
	.type		_ZN40_INTERNAL_48881ba4_4_k_cu_d1931d0c_297094cute1_E,@object
	.size		_ZN40_INTERNAL_48881ba4_4_k_cu_d1931d0c_297094cute1_E,(_ZN40_INTERNAL_48881ba4_4_k_cu_d1931d0c_297094cuda3std3__45__cpo6cbeginE - _ZN40_INTERNAL_48881ba4_4_k_cu_d1931d0c_297094cute1_E)
_ZN40_INTERNAL_48881ba4_4_k_cu_d1931d0c_297094cute1_E:
	.zero		1
	.type		_ZN40_INTERNAL_48881ba4_4_k_cu_d1931d0c_297094cuda3std3__45__cpo6cbeginE,@object
	.size		_ZN40_INTERNAL_48881ba4_4_k_cu_d1931d0c_297094cuda3std3__45__cpo6cbeginE,(_ZN40_INTERNAL_48881ba4_4_k_cu_d1931d0c_297094cuda3std3__48in_placeE - _ZN40_INTERNAL_48881ba4_4_k_cu_d1931d0c_297094cuda3std3__45__cpo6cbeginE)
_ZN40_INTERNAL_48881ba4_4_k_cu_d1931d0c_297094cuda3std3__45__cpo6cbeginE:
	.zero		1
	.type		_ZN40_INTERNAL_48881ba4_4_k_cu_d1931d0c_297094cuda3std3__48in_placeE,@object
	.size		_ZN40_INTERNAL_48881ba4_4_k_cu_d1931d0c_297094cuda3std3__48in_placeE,(_ZN40_INTERNAL_48881ba4_4_k_cu_d1931d0c_297094cuda3std6ranges3__45__cpo9iter_moveE - _ZN40_INTERNAL_48881ba4_4_k_cu_d1931d0c_297094cuda3std3__48in_placeE)
_ZN40_INTERNAL_48881ba4_4_k_cu_d1931d0c_297094cuda3std3__48in_placeE:
	.zero		1
	.type		_ZN40_INTERNAL_48881ba4_4_k_cu_d1931d0c_297094cuda3std6ranges3__45__cpo9iter_moveE,@object
	.size		_ZN40_INTERNAL_48881ba4_4_k_cu_d1931d0c_297094cuda3std6ranges3__45__cpo9iter_moveE,(_ZN40_INTERNAL_48881ba4_4_k_cu_d1931d0c_297094cuda3std3__45__cpo5beginE - _ZN40_INTERNAL_48881ba4_4_k_cu_d1931d0c_297094cuda3std6ranges3__45__cpo9iter_moveE)
_ZN40_INTERNAL_48881ba4_4_k_cu_d1931d0c_297094cuda3std6ranges3__45__cpo9iter_moveE:
	.zero		1
	.type		_ZN40_INTERNAL_48881ba4_4_k_cu_d1931d0c_297094cuda3std3__45__cpo5beginE,@object
	.size		_ZN40_INTERNAL_48881ba4_4_k_cu_d1931d0c_297094cuda3std3__45__cpo5beginE,(_ZN40_INTERNAL_48881ba4_4_k_cu_d1931d0c_297094cuda3std3__442_GLOBAL__N__48881ba4_4_k_cu_d1931d0c_297096ignoreE - _ZN40_INTERNAL_48881ba4_4_k_cu_d1931d0c_297094cuda3std3__45__cpo5beginE)
_ZN40_INTERNAL_48881ba4_4_k_cu_d1931d0c_297094cuda3std3__45__cpo5beginE:
	.zero		1
	.type		_ZN40_INTERNAL_48881ba4_4_k_cu_d1931d0c_297094cuda3std3__442_GLOBAL__N__48881ba4_4_k_cu_d1931d0c_297096ignoreE,@object
	.size		_ZN40_INTERNAL_48881ba4_4_k_cu_d1931d0c_297094cuda3std3__442_GLOBAL__N__48881ba4_4_k_cu_d1931d0c_297096ignoreE,(_ZN40_INTERNAL_48881ba4_4_k_cu_d1931d0c_297094cute7productE - _ZN40_INTERNAL_48881ba4_4_k_cu_d1931d0c_297094cuda3std3__442_GLOBAL__N__48881ba4_4_k_cu_d1931d0c_297096ignoreE)
_ZN40_INTERNAL_48881ba4_4_k_cu_d1931d0c_297094cuda3std3__442_GLOBAL__N__48881ba4_4_k_cu_d1931d0c_297096ignoreE:
	.zero		1
	.type		_ZN40_INTERNAL_48881ba4_4_k_cu_d1931d0c_297094cute7productE,@object
	.size		_ZN40_INTERNAL_48881ba4_4_k_cu_d1931d0c_297094cute7productE,(_ZN40_INTERNAL_48881ba4_4_k_cu_d1931d0c_297094cuda3std3__45__cpo3endE - _ZN40_INTERNAL_48881ba4_4_k_cu_d1931d0c_297094cute7productE)
_ZN40_INTERNAL_48881ba4_4_k_cu_d1931d0c_297094cute7productE:
	.zero		1
	.type		_ZN40_INTERNAL_48881ba4_4_k_cu_d1931d0c_297094cuda3std3__45__cpo3endE,@object
	.size		_ZN40_INTERNAL_48881ba4_4_k_cu_d1931d0c_297094cuda3std3__45__cpo3endE,(_ZN40_INTERNAL_48881ba4_4_k_cu_d1931d0c_297094cuda3std3__419piecewise_constructE - _ZN40_INTERNAL_48881ba4_4_k_cu_d1931d0c_297094cuda3std3__45__cpo3endE)
_ZN40_INTERNAL_48881ba4_4_k_cu_d1931d0c_297094cuda3std3__45__cpo3endE:
	.zero		1
	.type		_ZN40_INTERNAL_48881ba4_4_k_cu_d1931d0c_297094cuda3std3__419piecewise_constructE,@object
	.size		_ZN40_INTERNAL_48881ba4_4_k_cu_d1931d0c_297094cuda3std3__419piecewise_constructE,(_ZN40_INTERNAL_48881ba4_4_k_cu_d1931d0c_297094cuda3std3__45__cpo4cendE - _ZN40_INTERNAL_48881ba4_4_k_cu_d1931d0c_297094cuda3std3__419piecewise_constructE)
_ZN40_INTERNAL_48881ba4_4_k_cu_d1931d0c_297094cuda3std3__419piecewise_constructE:
	.zero		1
	.type		_ZN40_INTERNAL_48881ba4_4_k_cu_d1931d0c_297094cuda3std3__45__cpo4cendE,@object
	.size		_ZN40_INTERNAL_48881ba4_4_k_cu_d1931d0c_297094cuda3std3__45__cpo4cendE,(_ZN40_INTERNAL_48881ba4_4_k_cu_d1931d0c_297094cuda3std6ranges3__45__cpo4swapE - _ZN40_INTERNAL_48881ba4_4_k_cu_d1931d0c_297094cuda3std3__45__cpo4cendE)
_ZN40_INTERNAL_48881ba4_4_k_cu_d1931d0c_297094cuda3std3__45__cpo4cendE:
	.zero		1
	.type		_ZN40_INTERNAL_48881ba4_4_k_cu_d1931d0c_297094cuda3std6ranges3__45__cpo4swapE,@object
	.size		_ZN40_INTERNAL_48881ba4_4_k_cu_d1931d0c_297094cuda3std6ranges3__45__cpo4swapE,(.L_10 - _ZN40_INTERNAL_48881ba4_4_k_cu_d1931d0c_297094cuda3std6ranges3__45__cpo4swapE)
_ZN40_INTERNAL_48881ba4_4_k_cu_d1931d0c_297094cuda3std6ranges3__45__cpo4swapE:
	.zero		1
.L_10:


//--------------------- .nv.constant0._ZN7cutlass13device_kernelINS_4gemm6kernel13GemmUniversalIN4cute5tupleIJiiiiEEENS1_10collective13CollectiveMmaINS1_35MainloopSm100TmaUmmaWarpSpecializedILi17ELi2ELi4ENS5_IJNS4_1CILi1EEESB_SB_EEEEENS5_IJNSA_ILi64EEENSA_ILi128EEESE_EEENS_12float_e4m3_tENS5_IJlSB_lEEESH_SI_NS4_8TiledMMAINS4_8MMA_AtomIJNS4_10MMA_TraitsINS4_19SM100_MMA_F8F6F4_SSEJSH_SH_fSE_SF_NS4_17integral_constantINS4_4UMMA5MajorELSP_0EEESQ_NSN_INSO_7ScaleInELSR_0EEESS_EEEEEENS4_6LayoutISC_NS5_IJNSA_ILi0EEESW_SW_EEEEENS5_IJNS4_10UnderscoreESZ_SZ_EEEEENS4_13SM90_TMA_LOADENS4_14ComposedLayoutINS4_7SwizzleILi2ELi4ELi3EEENS4_18smem_ptr_flag_bitsILi8EEENSV_INS5_IJNSA_ILi8EEESE_EEENS5_IJSE_SB_EEEEEEEvNS4_8identityES12_S1C_vS1D_EENS_8epilogue10collective18CollectiveEpilogueINS1F_23Sm100TmaWarpSpecializedILi2ELi2ELi32ELb0ELb0EEEJSG_NS5_IJNSV_ISE_SB_EES1K_EEESH_SI_SH_SI_NS1F_6fusion15FusionCallbacksIS1J_NS1M_17LinearCombinationISH_fSH_fLNS_15FloatRoundStyleE2EEESG_S1L_JEEENS4_5SM1004TMEM4LOAD26SM100_TMEM_LOAD_16dp32b32xES12_S1C_NS4_39AutoVectorizingCopyWithAssumedAlignmentILi128EEENS4_14SM90_TMA_STOREES1C_S1X_S1X_EEEvvEEEEvNT_6ParamsE --------------------------
	.section	.nv.constant0._ZN7cutlass13device_kernelINS_4gemm6kernel13GemmUniversalIN4cute5tupleIJiiiiEEENS1_10collective13CollectiveMmaINS1_35MainloopSm100TmaUmmaWarpSpecializedILi17ELi2ELi4ENS5_IJNS4_1CILi1EEESB_SB_EEEEENS5_IJNSA_ILi64EEENSA_ILi128EEESE_EEENS_12float_e4m3_tENS5_IJlSB_lEEESH_SI_NS4_8TiledMMAINS4_8MMA_AtomIJNS4_10MMA_TraitsINS4_19SM100_MMA_F8F6F4_SSEJSH_SH_fSE_SF_NS4_17integral_constantINS4_4UMMA5MajorELSP_0EEESQ_NSN_INSO_7ScaleInELSR_0EEESS_EEEEEENS4_6LayoutISC_NS5_IJNSA_ILi0EEESW_SW_EEEEENS5_IJNS4_10UnderscoreESZ_SZ_EEEEENS4_13SM90_TMA_LOADENS4_14ComposedLayoutINS4_7SwizzleILi2ELi4ELi3EEENS4_18smem_ptr_flag_bitsILi8EEENSV_INS5_IJNSA_ILi8EEESE_EEENS5_IJSE_SB_EEEEEEEvNS4_8identityES12_S1C_vS1D_EENS_8epilogue10collective18CollectiveEpilogueINS1F_23Sm100TmaWarpSpecializedILi2ELi2ELi32ELb0ELb0EEEJSG_NS5_IJNSV_ISE_SB_EES1K_EEESH_SI_SH_SI_NS1F_6fusion15FusionCallbacksIS1J_NS1M_17LinearCombinationISH_fSH_fLNS_15FloatRoundStyleE2EEESG_S1L_JEEENS4_5SM1004TMEM4LOAD26SM100_TMEM_LOAD_16dp32b32xES12_S1C_NS4_39AutoVectorizingCopyWithAssumedAlignmentILi128EEENS4_14SM90_TMA_STOREES1C_S1X_S1X_EEEvvEEEEvNT_6ParamsE,"a",@progbits
	.sectionflags	@""
	.align	4
.nv.constant0._ZN7cutlass13device_kernelINS_4gemm6kernel13GemmUniversalIN4cute5tupleIJiiiiEEENS1_10collective13CollectiveMmaINS1_35MainloopSm100TmaUmmaWarpSpecializedILi17ELi2ELi4ENS5_IJNS4_1CILi1EEESB_SB_EEEEENS5_IJNSA_ILi64EEENSA_ILi128EEESE_EEENS_12float_e4m3_tENS5_IJlSB_lEEESH_SI_NS4_8TiledMMAINS4_8MMA_AtomIJNS4_10MMA_TraitsINS4_19SM100_MMA_F8F6F4_SSEJSH_SH_fSE_SF_NS4_17integral_constantINS4_4UMMA5MajorELSP_0EEESQ_NSN_INSO_7ScaleInELSR_0EEESS_EEEEEENS4_6LayoutISC_NS5_IJNSA_ILi0EEESW_SW_EEEEENS5_IJNS4_10UnderscoreESZ_SZ_EEEEENS4_13SM90_TMA_LOADENS4_14ComposedLayoutINS4_7SwizzleILi2ELi4ELi3EEENS4_18smem_ptr_flag_bitsILi8EEENSV_INS5_IJNSA_ILi8EEESE_EEENS5_IJSE_SB_EEEEEEEvNS4_8identityES12_S1C_vS1D_EENS_8epilogue10collective18CollectiveEpilogueINS1F_23Sm100TmaWarpSpecializedILi2ELi2ELi32ELb0ELb0EEEJSG_NS5_IJNSV_ISE_SB_EES1K_EEESH_SI_SH_SI_NS1F_6fusion15FusionCallbacksIS1J_NS1M_17LinearCombinationISH_fSH_fLNS_15FloatRoundStyleE2EEESG_S1L_JEEENS4_5SM1004TMEM4LOAD26SM100_TMEM_LOAD_16dp32b32xES12_S1C_NS4_39AutoVectorizingCopyWithAssumedAlignmentILi128EEENS4_14SM90_TMA_STOREES1C_S1X_S1X_EEEvvEEEEvNT_6ParamsE:
	.zero		2944


//--------------------- SYMBOLS --------------------------

	.type		.nv.reservedSmem.offset0,@object
	.size		.nv.reservedSmem.offset0,0x4
	.type		.nv.reservedSmem.cap,@object
	.size		.nv.reservedSmem.cap,0x4
	.type		__assertfail,@function
